//
// Generated by NVIDIA NVVM Compiler
//
// Compiler Build ID: CL-36424714
// Cuda compilation tools, release 13.0, V13.0.88
// Based on NVVM 20.0.0
//

.version 9.0
.target sm_100
.address_size 64

	// .globl	bgemm_shared_5120
// _ZZ17bgemm_shared_5120E8A_shared has been demoted
// _ZZ17bgemm_shared_5120E8B_shared has been demoted
// _ZZ18conv2d_shared_2048E11Apad_shared has been demoted
// _ZZ18conv2d_shared_2048E8W_shared has been demoted

.visible .entry bgemm_shared_5120(
	.param .u64 .ptr .align 1 bgemm_shared_5120_param_0,
	.param .u64 .ptr .align 1 bgemm_shared_5120_param_1,
	.param .u64 .ptr .align 1 bgemm_shared_5120_param_2
)
.maxntid 128
{
	.reg .pred 	%p<3>;
	.reg .b32 	%r<54>;
	.reg .b32 	%f<220>;
	.reg .b64 	%rd<16>;
	// demoted variable
	.shared .align 4 .b8 _ZZ17bgemm_shared_5120E8A_shared[16384];
	// demoted variable
	.shared .align 4 .b8 _ZZ17bgemm_shared_5120E8B_shared[4096];
	mov.u32 	%r1, %tid.x;
	mov.u32 	%r13, %ctaid.x;
	shl.b32 	%r14, %r13, 12;
	and.b32  	%r2, %r14, 2147352576;
	shl.b32 	%r15, %r1, 1;
	and.b32  	%r3, %r15, 30;
	and.b32  	%r16, %r14, 2146435072;
	and.b32  	%r4, %r13, 31;
	shl.b32 	%r17, %r13, 15;
	or.b32  	%r18, %r17, %r1;
	shl.b32 	%r19, %r1, 5;
	and.b32  	%r20, %r19, 3072;
	and.b32  	%r21, %r18, 1015839;
	or.b32  	%r22, %r21, %r16;
	or.b32  	%r5, %r22, %r20;
	shl.b32 	%r23, %r1, 6;
	and.b32  	%r24, %r23, 7168;
	mov.u32 	%r25, _ZZ17bgemm_shared_5120E8A_shared;
	add.s32 	%r6, %r25, %r24;
	shl.b32 	%r26, %r1, 8;
	and.b32  	%r27, %r26, 3840;
	mov.u32 	%r28, _ZZ17bgemm_shared_5120E8B_shared;
	add.s32 	%r29, %r27, %r28;
	add.s32 	%r7, %r29, 128;
	mov.b32 	%r52, 0;
	mov.f32 	%f188, 0f00000000;
	mov.f32 	%f189, %f188;
	mov.f32 	%f190, %f188;
	mov.f32 	%f191, %f188;
	mov.f32 	%f192, %f188;
	mov.f32 	%f193, %f188;
	mov.f32 	%f194, %f188;
	mov.f32 	%f195, %f188;
	mov.f32 	%f196, %f188;
	mov.f32 	%f197, %f188;
	mov.f32 	%f198, %f188;
	mov.f32 	%f199, %f188;
	mov.f32 	%f200, %f188;
	mov.f32 	%f201, %f188;
	mov.f32 	%f202, %f188;
	mov.f32 	%f203, %f188;
	mov.f32 	%f204, %f188;
	mov.f32 	%f205, %f188;
	mov.f32 	%f206, %f188;
	mov.f32 	%f207, %f188;
	mov.f32 	%f208, %f188;
	mov.f32 	%f209, %f188;
	mov.f32 	%f210, %f188;
	mov.f32 	%f211, %f188;
	mov.f32 	%f212, %f188;
	mov.f32 	%f213, %f188;
	mov.f32 	%f214, %f188;
	mov.f32 	%f215, %f188;
	mov.f32 	%f216, %f188;
	mov.f32 	%f217, %f188;
	mov.f32 	%f218, %f188;
	mov.f32 	%f219, %f188;
$L__BB0_1:
	ld.param.u64 	%rd14, [bgemm_shared_5120_param_1];
	ld.param.u64 	%rd13, [bgemm_shared_5120_param_0];
	bar.sync 	0;
	shl.b32 	%r31, %r52, 5;
	shl.b32 	%r32, %r1, 6;
	and.b32  	%r33, %r32, 7168;
	add.s32 	%r34, %r2, %r33;
	add.s32 	%r35, %r34, %r3;
	add.s32 	%r36, %r35, %r31;
	cvta.to.global.u64 	%rd4, %rd13;
	mul.wide.u32 	%rd5, %r36, 4;
	add.s64 	%rd6, %rd4, %rd5;
	ld.global.nc.v2.f32 	{%f98, %f99}, [%rd6];
	shl.b32 	%r37, %r1, 3;
	mov.u32 	%r38, _ZZ17bgemm_shared_5120E8A_shared;
	add.s32 	%r39, %r38, %r37;
	st.shared.v2.f32 	[%r39], {%f98, %f99};
	ld.global.nc.v2.f32 	{%f100, %f101}, [%rd6+32768];
	st.shared.v2.f32 	[%r39+1024], {%f100, %f101};
	ld.global.nc.v2.f32 	{%f102, %f103}, [%rd6+65536];
	st.shared.v2.f32 	[%r39+2048], {%f102, %f103};
	ld.global.nc.v2.f32 	{%f104, %f105}, [%rd6+98304];
	st.shared.v2.f32 	[%r39+3072], {%f104, %f105};
	ld.global.nc.v2.f32 	{%f106, %f107}, [%rd6+131072];
	st.shared.v2.f32 	[%r39+4096], {%f106, %f107};
	ld.global.nc.v2.f32 	{%f108, %f109}, [%rd6+163840];
	st.shared.v2.f32 	[%r39+5120], {%f108, %f109};
	ld.global.nc.v2.f32 	{%f110, %f111}, [%rd6+196608];
	st.shared.v2.f32 	[%r39+6144], {%f110, %f111};
	ld.global.nc.v2.f32 	{%f112, %f113}, [%rd6+229376];
	st.shared.v2.f32 	[%r39+7168], {%f112, %f113};
	ld.global.nc.v2.f32 	{%f114, %f115}, [%rd6+262144];
	st.shared.v2.f32 	[%r39+8192], {%f114, %f115};
	ld.global.nc.v2.f32 	{%f116, %f117}, [%rd6+294912];
	st.shared.v2.f32 	[%r39+9216], {%f116, %f117};
	ld.global.nc.v2.f32 	{%f118, %f119}, [%rd6+327680];
	st.shared.v2.f32 	[%r39+10240], {%f118, %f119};
	ld.global.nc.v2.f32 	{%f120, %f121}, [%rd6+360448];
	st.shared.v2.f32 	[%r39+11264], {%f120, %f121};
	ld.global.nc.v2.f32 	{%f122, %f123}, [%rd6+393216];
	st.shared.v2.f32 	[%r39+12288], {%f122, %f123};
	ld.global.nc.v2.f32 	{%f124, %f125}, [%rd6+425984];
	st.shared.v2.f32 	[%r39+13312], {%f124, %f125};
	ld.global.nc.v2.f32 	{%f126, %f127}, [%rd6+458752];
	st.shared.v2.f32 	[%r39+14336], {%f126, %f127};
	ld.global.nc.v2.f32 	{%f128, %f129}, [%rd6+491520];
	st.shared.v2.f32 	[%r39+15360], {%f128, %f129};
	add.s32 	%r40, %r5, %r31;
	cvta.to.global.u64 	%rd7, %rd14;
	mul.wide.u32 	%rd8, %r40, 4;
	add.s64 	%rd9, %rd7, %rd8;
	ld.global.nc.f32 	%f130, [%rd9];
	shl.b32 	%r41, %r1, 2;
	mov.u32 	%r42, _ZZ17bgemm_shared_5120E8B_shared;
	add.s32 	%r43, %r42, %r41;
	st.shared.f32 	[%r43], %f130;
	ld.global.nc.f32 	%f131, [%rd9+16384];
	st.shared.f32 	[%r43+512], %f131;
	ld.global.nc.f32 	%f132, [%rd9+32768];
	st.shared.f32 	[%r43+1024], %f132;
	ld.global.nc.f32 	%f133, [%rd9+49152];
	st.shared.f32 	[%r43+1536], %f133;
	ld.global.nc.f32 	%f134, [%rd9+65536];
	st.shared.f32 	[%r43+2048], %f134;
	ld.global.nc.f32 	%f135, [%rd9+81920];
	st.shared.f32 	[%r43+2560], %f135;
	ld.global.nc.f32 	%f136, [%rd9+98304];
	st.shared.f32 	[%r43+3072], %f136;
	ld.global.nc.f32 	%f137, [%rd9+114688];
	st.shared.f32 	[%r43+3584], %f137;
	bar.sync 	0;
	mov.b32 	%r53, 8192;
$L__BB0_2:
	add.s32 	%r44, %r7, %r53;
	ld.shared.f32 	%f138, [%r44+-8192];
	ld.shared.f32 	%f139, [%r44+-8320];
	add.s32 	%r45, %r6, %r53;
	ld.shared.f32 	%f140, [%r45+-8192];
	fma.rn.f32 	%f219, %f140, %f139, %f219;
	ld.shared.f32 	%f141, [%r45];
	fma.rn.f32 	%f203, %f141, %f139, %f203;
	fma.rn.f32 	%f218, %f140, %f138, %f218;
	fma.rn.f32 	%f202, %f141, %f138, %f202;
	ld.shared.f32 	%f142, [%r45+-8064];
	fma.rn.f32 	%f217, %f142, %f139, %f217;
	ld.shared.f32 	%f143, [%r45+128];
	fma.rn.f32 	%f201, %f143, %f139, %f201;
	fma.rn.f32 	%f216, %f142, %f138, %f216;
	fma.rn.f32 	%f200, %f143, %f138, %f200;
	ld.shared.f32 	%f144, [%r45+-7936];
	fma.rn.f32 	%f215, %f144, %f139, %f215;
	ld.shared.f32 	%f145, [%r45+256];
	fma.rn.f32 	%f199, %f145, %f139, %f199;
	fma.rn.f32 	%f214, %f144, %f138, %f214;
	fma.rn.f32 	%f198, %f145, %f138, %f198;
	ld.shared.f32 	%f146, [%r45+-7808];
	fma.rn.f32 	%f213, %f146, %f139, %f213;
	ld.shared.f32 	%f147, [%r45+384];
	fma.rn.f32 	%f197, %f147, %f139, %f197;
	fma.rn.f32 	%f212, %f146, %f138, %f212;
	fma.rn.f32 	%f196, %f147, %f138, %f196;
	ld.shared.f32 	%f148, [%r45+-7680];
	fma.rn.f32 	%f211, %f148, %f139, %f211;
	ld.shared.f32 	%f149, [%r45+512];
	fma.rn.f32 	%f195, %f149, %f139, %f195;
	fma.rn.f32 	%f210, %f148, %f138, %f210;
	fma.rn.f32 	%f194, %f149, %f138, %f194;
	ld.shared.f32 	%f150, [%r45+-7552];
	fma.rn.f32 	%f209, %f150, %f139, %f209;
	ld.shared.f32 	%f151, [%r45+640];
	fma.rn.f32 	%f193, %f151, %f139, %f193;
	fma.rn.f32 	%f208, %f150, %f138, %f208;
	fma.rn.f32 	%f192, %f151, %f138, %f192;
	ld.shared.f32 	%f152, [%r45+-7424];
	fma.rn.f32 	%f207, %f152, %f139, %f207;
	ld.shared.f32 	%f153, [%r45+768];
	fma.rn.f32 	%f191, %f153, %f139, %f191;
	fma.rn.f32 	%f206, %f152, %f138, %f206;
	fma.rn.f32 	%f190, %f153, %f138, %f190;
	ld.shared.f32 	%f154, [%r45+-7296];
	fma.rn.f32 	%f205, %f154, %f139, %f205;
	ld.shared.f32 	%f155, [%r45+896];
	fma.rn.f32 	%f189, %f155, %f139, %f189;
	fma.rn.f32 	%f204, %f154, %f138, %f204;
	fma.rn.f32 	%f188, %f155, %f138, %f188;
	add.s32 	%r53, %r53, 4;
	setp.ne.s32 	%p1, %r53, 8320;
	@%p1 bra 	$L__BB0_2;
	add.s32 	%r52, %r52, 1;
	setp.ne.s32 	%p2, %r52, 32;
	@%p2 bra 	$L__BB0_1;
	ld.param.u64 	%rd15, [bgemm_shared_5120_param_2];
	cvta.to.global.u64 	%rd10, %rd15;
	shl.b32 	%r46, %r1, 9;
	and.b32  	%r47, %r46, 57344;
	add.s32 	%r48, %r2, %r47;
	shl.b32 	%r49, %r4, 5;
	add.s32 	%r50, %r48, %r49;
	add.s32 	%r51, %r50, %r3;
	mul.wide.u32 	%rd11, %r51, 4;
	add.s64 	%rd12, %rd10, %rd11;
	st.global.f32 	[%rd12], %f219;
	st.global.f32 	[%rd12+262144], %f203;
	st.global.f32 	[%rd12+4], %f218;
	st.global.f32 	[%rd12+262148], %f202;
	st.global.f32 	[%rd12+4096], %f217;
	st.global.f32 	[%rd12+266240], %f201;
	st.global.f32 	[%rd12+4100], %f216;
	st.global.f32 	[%rd12+266244], %f200;
	st.global.f32 	[%rd12+8192], %f215;
	st.global.f32 	[%rd12+270336], %f199;
	st.global.f32 	[%rd12+8196], %f214;
	st.global.f32 	[%rd12+270340], %f198;
	st.global.f32 	[%rd12+12288], %f213;
	st.global.f32 	[%rd12+274432], %f197;
	st.global.f32 	[%rd12+12292], %f212;
	st.global.f32 	[%rd12+274436], %f196;
	st.global.f32 	[%rd12+16384], %f211;
	st.global.f32 	[%rd12+278528], %f195;
	st.global.f32 	[%rd12+16388], %f210;
	st.global.f32 	[%rd12+278532], %f194;
	st.global.f32 	[%rd12+20480], %f209;
	st.global.f32 	[%rd12+282624], %f193;
	st.global.f32 	[%rd12+20484], %f208;
	st.global.f32 	[%rd12+282628], %f192;
	st.global.f32 	[%rd12+24576], %f207;
	st.global.f32 	[%rd12+286720], %f191;
	st.global.f32 	[%rd12+24580], %f206;
	st.global.f32 	[%rd12+286724], %f190;
	st.global.f32 	[%rd12+28672], %f205;
	st.global.f32 	[%rd12+290816], %f189;
	st.global.f32 	[%rd12+28676], %f204;
	st.global.f32 	[%rd12+290820], %f188;
	ret;

}
	// .globl	conv2d_shared_2048
.visible .entry conv2d_shared_2048(
	.param .u64 .ptr .align 1 conv2d_shared_2048_param_0,
	.param .u64 .ptr .align 1 conv2d_shared_2048_param_1,
	.param .u64 .ptr .align 1 conv2d_shared_2048_param_2
)
.maxntid 256
{
	.reg .pred 	%p<17>;
	.reg .b32 	%r<116>;
	.reg .b32 	%f<638>;
	.reg .b64 	%rd<20>;
	// demoted variable
	.shared .align 4 .b8 _ZZ18conv2d_shared_2048E11Apad_shared[4096];
	// demoted variable
	.shared .align 4 .b8 _ZZ18conv2d_shared_2048E8W_shared[4096];
	mov.u32 	%r17, %ctaid.x;
	mul.hi.u32 	%r18, %r17, -1840700269;
	shr.u32 	%r1, %r18, 6;
	mul.lo.s32 	%r19, %r1, 112;
	sub.s32 	%r20, %r17, %r19;
	shr.u32 	%r2, %r20, 3;
	mov.b32 	%r111, 0;
	mov.f32 	%f574, 0f00000000;
	mov.f32 	%f575, %f574;
	mov.f32 	%f576, %f574;
	mov.f32 	%f577, %f574;
	mov.f32 	%f578, %f574;
	mov.f32 	%f579, %f574;
	mov.f32 	%f580, %f574;
	mov.f32 	%f581, %f574;
	mov.f32 	%f582, %f574;
	mov.f32 	%f583, %f574;
	mov.f32 	%f584, %f574;
	mov.f32 	%f585, %f574;
	mov.f32 	%f586, %f574;
	mov.f32 	%f587, %f574;
	mov.f32 	%f588, %f574;
	mov.f32 	%f589, %f574;
	mov.f32 	%f590, %f574;
	mov.f32 	%f591, %f574;
	mov.f32 	%f592, %f574;
	mov.f32 	%f593, %f574;
	mov.f32 	%f594, %f574;
	mov.f32 	%f595, %f574;
	mov.f32 	%f596, %f574;
	mov.f32 	%f597, %f574;
	mov.f32 	%f598, %f574;
	mov.f32 	%f599, %f574;
	mov.f32 	%f600, %f574;
	mov.f32 	%f601, %f574;
	mov.f32 	%f602, %f574;
	mov.f32 	%f603, %f574;
	mov.f32 	%f604, %f574;
	mov.f32 	%f605, %f574;
	mov.f32 	%f606, %f574;
	mov.f32 	%f607, %f574;
	mov.f32 	%f608, %f574;
	mov.f32 	%f609, %f574;
	mov.f32 	%f610, %f574;
	mov.f32 	%f611, %f574;
	mov.f32 	%f612, %f574;
	mov.f32 	%f613, %f574;
	mov.f32 	%f614, %f574;
	mov.f32 	%f615, %f574;
	mov.f32 	%f616, %f574;
	mov.f32 	%f617, %f574;
	mov.f32 	%f618, %f574;
	mov.f32 	%f619, %f574;
	mov.f32 	%f620, %f574;
	mov.f32 	%f621, %f574;
	mov.f32 	%f622, %f574;
	mov.f32 	%f623, %f574;
	mov.f32 	%f624, %f574;
	mov.f32 	%f625, %f574;
	mov.f32 	%f626, %f574;
	mov.f32 	%f627, %f574;
	mov.f32 	%f628, %f574;
	mov.f32 	%f629, %f574;
	mov.f32 	%f630, %f574;
	mov.f32 	%f631, %f574;
	mov.f32 	%f632, %f574;
	mov.f32 	%f633, %f574;
	mov.f32 	%f634, %f574;
	mov.f32 	%f635, %f574;
	mov.f32 	%f636, %f574;
	mov.f32 	%f637, %f574;
$L__BB1_1:
	mov.b32 	%r112, 0;
$L__BB1_2:
	or.b32  	%r24, %r112, %r1;
	setp.ne.s32 	%p3, %r24, 0;
	add.s32 	%r25, %r112, %r1;
	setp.lt.u32 	%p4, %r25, 15;
	and.pred  	%p1, %p3, %p4;
	mov.b32 	%r113, 0;
	not.pred 	%p8, %p1;
$L__BB1_3:
	mov.u32 	%r26, %tid.x;
	setp.gt.u32 	%p5, %r26, 127;
	bar.sync 	0;
	or.b32  	%r28, %r113, %r2;
	setp.ne.s32 	%p6, %r28, 0;
	xor.b32  	%r29, %r2, 15;
	setp.lt.u32 	%p7, %r113, %r29;
	and.pred  	%p2, %p6, %p7;
	mov.f32 	%f566, 0f00000000;
	mov.f32 	%f567, 0f00000000;
	mov.f32 	%f568, 0f00000000;
	mov.f32 	%f569, 0f00000000;
	@%p5 bra 	$L__BB1_11;
	@%p8 bra 	$L__BB1_7;
	not.pred 	%p9, %p2;
	@%p9 bra 	$L__BB1_7;
	ld.param.u64 	%rd16, [conv2d_shared_2048_param_0];
	mov.u32 	%r30, %ctaid.x;
	shl.b32 	%r31, %r30, 13;
	shl.b32 	%r33, %r26, 4;
	or.b32  	%r34, %r31, %r33;
	and.b32  	%r35, %r34, 2147419904;
	shl.b32 	%r36, %r30, 7;
	and.b32  	%r37, %r36, 128;
	or.b32  	%r38, %r35, %r37;
	shl.b32 	%r39, %r26, 3;
	and.b32  	%r40, %r39, 120;
	or.b32  	%r41, %r38, %r40;
	shl.b32 	%r42, %r111, 11;
	add.s32 	%r43, %r41, %r42;
	mad.lo.s32 	%r44, %r112, 917504, %r43;
	shl.b32 	%r45, %r113, 16;
	add.s32 	%r46, %r44, %r45;
	add.s32 	%r47, %r46, -983040;
	cvta.to.global.u64 	%rd4, %rd16;
	mul.wide.s32 	%rd5, %r47, 4;
	add.s64 	%rd6, %rd4, %rd5;
	ld.global.nc.v4.f32 	{%f569, %f568, %f567, %f566}, [%rd6];
$L__BB1_7:
	shl.b32 	%r48, %r26, 5;
	mov.u32 	%r49, _ZZ18conv2d_shared_2048E11Apad_shared;
	add.s32 	%r50, %r49, %r48;
	st.shared.v4.f32 	[%r50], {%f569, %f568, %f567, %f566};
	mov.f32 	%f570, 0f00000000;
	mov.f32 	%f571, 0f00000000;
	mov.f32 	%f572, 0f00000000;
	mov.f32 	%f573, 0f00000000;
	@%p8 bra 	$L__BB1_10;
	not.pred 	%p11, %p2;
	@%p11 bra 	$L__BB1_10;
	ld.param.u64 	%rd17, [conv2d_shared_2048_param_0];
	mov.u32 	%r51, %ctaid.x;
	shl.b32 	%r52, %r51, 13;
	shl.b32 	%r53, %r26, 4;
	or.b32  	%r54, %r52, %r53;
	and.b32  	%r55, %r54, 2147419904;
	shl.b32 	%r56, %r51, 7;
	and.b32  	%r57, %r56, 128;
	or.b32  	%r58, %r55, %r57;
	shl.b32 	%r59, %r26, 3;
	and.b32  	%r60, %r59, 120;
	or.b32  	%r61, %r58, %r60;
	shl.b32 	%r62, %r111, 11;
	add.s32 	%r63, %r61, %r62;
	mad.lo.s32 	%r64, %r112, 917504, %r63;
	shl.b32 	%r65, %r113, 16;
	add.s32 	%r66, %r64, %r65;
	add.s32 	%r67, %r66, -983040;
	cvta.to.global.u64 	%rd7, %rd17;
	mul.wide.s32 	%rd8, %r67, 4;
	add.s64 	%rd9, %rd7, %rd8;
	ld.global.nc.v4.f32 	{%f573, %f572, %f571, %f570}, [%rd9+16];
$L__BB1_10:
	st.shared.v4.f32 	[%r50+16], {%f573, %f572, %f571, %f570};
$L__BB1_11:
	@%p5 bra 	$L__BB1_13;
	ld.param.u64 	%rd19, [conv2d_shared_2048_param_2];
	shl.b32 	%r73, %r113, 17;
	shl.b32 	%r75, %r26, 3;
	and.b32  	%r76, %r75, 120;
	shl.b32 	%r77, %r26, 5;
	and.b32  	%r78, %r77, 3584;
	or.b32  	%r79, %r76, %r78;
	mov.u32 	%r80, %ctaid.x;
	shl.b32 	%r81, %r80, 6;
	and.b32  	%r82, %r81, 384;
	or.b32  	%r83, %r79, %r82;
	shl.b32 	%r84, %r111, 12;
	or.b32  	%r85, %r83, %r84;
	mad.lo.s32 	%r86, %r112, 393216, %r85;
	add.s32 	%r87, %r86, %r73;
	cvta.to.global.u64 	%rd10, %rd19;
	mul.wide.u32 	%rd11, %r87, 4;
	add.s64 	%rd12, %rd10, %rd11;
	ld.global.nc.v4.f32 	{%f342, %f343, %f344, %f345}, [%rd12];
	mov.u32 	%r88, _ZZ18conv2d_shared_2048E8W_shared;
	add.s32 	%r89, %r88, %r77;
	st.shared.v4.f32 	[%r89], {%f342, %f343, %f344, %f345};
	ld.global.nc.v4.f32 	{%f346, %f347, %f348, %f349}, [%rd12+16];
	st.shared.v4.f32 	[%r89+16], {%f346, %f347, %f348, %f349};
$L__BB1_13:
	and.b32  	%r92, %r26, 240;
	mov.u32 	%r93, _ZZ18conv2d_shared_2048E8W_shared;
	add.s32 	%r94, %r92, %r93;
	add.s32 	%r114, %r94, 256;
	bar.sync 	0;
	mov.b32 	%r115, 256;
$L__BB1_14:
	mov.u32 	%r10, %tid.x;
	shl.b32 	%r95, %r10, 4;
	and.b32  	%r96, %r95, 240;
	mov.u32 	%r97, _ZZ18conv2d_shared_2048E11Apad_shared;
	add.s32 	%r98, %r97, %r96;
	add.s32 	%r99, %r98, %r115;
	ld.shared.f32 	%f350, [%r99+-256];
	ld.shared.f32 	%f351, [%r99];
	ld.shared.f32 	%f352, [%r99+-252];
	ld.shared.f32 	%f353, [%r99+4];
	ld.shared.f32 	%f354, [%r99+-248];
	ld.shared.f32 	%f355, [%r99+8];
	ld.shared.f32 	%f356, [%r99+-244];
	ld.shared.f32 	%f357, [%r99+12];
	ld.shared.f32 	%f358, [%r114+-256];
	ld.shared.f32 	%f359, [%r114];
	ld.shared.f32 	%f360, [%r114+-252];
	ld.shared.f32 	%f361, [%r114+4];
	ld.shared.f32 	%f362, [%r114+-248];
	ld.shared.f32 	%f363, [%r114+8];
	ld.shared.f32 	%f364, [%r114+-244];
	ld.shared.f32 	%f365, [%r114+12];
	fma.rn.f32 	%f621, %f350, %f358, %f621;
	fma.rn.f32 	%f589, %f350, %f359, %f589;
	fma.rn.f32 	%f605, %f351, %f358, %f605;
	fma.rn.f32 	%f622, %f351, %f359, %f622;
	fma.rn.f32 	%f620, %f352, %f358, %f620;
	fma.rn.f32 	%f588, %f352, %f359, %f588;
	fma.rn.f32 	%f604, %f353, %f358, %f604;
	fma.rn.f32 	%f623, %f353, %f359, %f623;
	fma.rn.f32 	%f619, %f354, %f358, %f619;
	fma.rn.f32 	%f587, %f354, %f359, %f587;
	fma.rn.f32 	%f603, %f355, %f358, %f603;
	fma.rn.f32 	%f624, %f355, %f359, %f624;
	fma.rn.f32 	%f618, %f356, %f358, %f618;
	fma.rn.f32 	%f586, %f356, %f359, %f586;
	fma.rn.f32 	%f602, %f357, %f358, %f602;
	fma.rn.f32 	%f625, %f357, %f359, %f625;
	fma.rn.f32 	%f617, %f350, %f360, %f617;
	fma.rn.f32 	%f585, %f350, %f361, %f585;
	fma.rn.f32 	%f601, %f351, %f360, %f601;
	fma.rn.f32 	%f626, %f351, %f361, %f626;
	fma.rn.f32 	%f616, %f352, %f360, %f616;
	fma.rn.f32 	%f584, %f352, %f361, %f584;
	fma.rn.f32 	%f600, %f353, %f360, %f600;
	fma.rn.f32 	%f627, %f353, %f361, %f627;
	fma.rn.f32 	%f615, %f354, %f360, %f615;
	fma.rn.f32 	%f583, %f354, %f361, %f583;
	fma.rn.f32 	%f599, %f355, %f360, %f599;
	fma.rn.f32 	%f628, %f355, %f361, %f628;
	fma.rn.f32 	%f614, %f356, %f360, %f614;
	fma.rn.f32 	%f582, %f356, %f361, %f582;
	fma.rn.f32 	%f598, %f357, %f360, %f598;
	fma.rn.f32 	%f629, %f357, %f361, %f629;
	fma.rn.f32 	%f613, %f350, %f362, %f613;
	fma.rn.f32 	%f581, %f350, %f363, %f581;
	fma.rn.f32 	%f597, %f351, %f362, %f597;
	fma.rn.f32 	%f630, %f351, %f363, %f630;
	fma.rn.f32 	%f612, %f352, %f362, %f612;
	fma.rn.f32 	%f580, %f352, %f363, %f580;
	fma.rn.f32 	%f596, %f353, %f362, %f596;
	fma.rn.f32 	%f631, %f353, %f363, %f631;
	fma.rn.f32 	%f611, %f354, %f362, %f611;
	fma.rn.f32 	%f579, %f354, %f363, %f579;
	fma.rn.f32 	%f595, %f355, %f362, %f595;
	fma.rn.f32 	%f632, %f355, %f363, %f632;
	fma.rn.f32 	%f610, %f356, %f362, %f610;
	fma.rn.f32 	%f578, %f356, %f363, %f578;
	fma.rn.f32 	%f594, %f357, %f362, %f594;
	fma.rn.f32 	%f633, %f357, %f363, %f633;
	fma.rn.f32 	%f609, %f350, %f364, %f609;
	fma.rn.f32 	%f577, %f350, %f365, %f577;
	fma.rn.f32 	%f593, %f351, %f364, %f593;
	fma.rn.f32 	%f634, %f351, %f365, %f634;
	fma.rn.f32 	%f608, %f352, %f364, %f608;
	fma.rn.f32 	%f576, %f352, %f365, %f576;
	fma.rn.f32 	%f592, %f353, %f364, %f592;
	fma.rn.f32 	%f635, %f353, %f365, %f635;
	fma.rn.f32 	%f607, %f354, %f364, %f607;
	fma.rn.f32 	%f575, %f354, %f365, %f575;
	fma.rn.f32 	%f591, %f355, %f364, %f591;
	fma.rn.f32 	%f636, %f355, %f365, %f636;
	fma.rn.f32 	%f606, %f356, %f364, %f606;
	fma.rn.f32 	%f574, %f356, %f365, %f574;
	fma.rn.f32 	%f590, %f357, %f364, %f590;
	fma.rn.f32 	%f637, %f357, %f365, %f637;
	add.s32 	%r115, %r115, 512;
	add.s32 	%r114, %r114, 512;
	setp.ne.s32 	%p13, %r115, 4352;
	@%p13 bra 	$L__BB1_14;
	add.s32 	%r113, %r113, 1;
	setp.ne.s32 	%p14, %r113, 3;
	@%p14 bra 	$L__BB1_3;
	add.s32 	%r112, %r112, 1;
	setp.ne.s32 	%p15, %r112, 3;
	@%p15 bra 	$L__BB1_2;
	add.s32 	%r111, %r111, 1;
	setp.ne.s32 	%p16, %r111, 32;
	@%p16 bra 	$L__BB1_1;
	ld.param.u64 	%rd18, [conv2d_shared_2048_param_1];
	cvta.to.global.u64 	%rd13, %rd18;
	mov.u32 	%r100, %ctaid.x;
	shl.b32 	%r101, %r100, 14;
	shl.b32 	%r102, %r10, 6;
	or.b32  	%r103, %r101, %r102;
	and.b32  	%r104, %r103, 2147466240;
	shl.b32 	%r105, %r100, 7;
	and.b32  	%r106, %r105, 128;
	or.b32  	%r107, %r104, %r106;
	shl.b32 	%r108, %r10, 2;
	and.b32  	%r109, %r108, 60;
	or.b32  	%r110, %r107, %r109;
	mul.wide.u32 	%rd14, %r110, 4;
	add.s64 	%rd15, %rd13, %rd14;
	st.global.f32 	[%rd15], %f621;
	st.global.f32 	[%rd15+65536], %f589;
	st.global.f32 	[%rd15+256], %f605;
	st.global.f32 	[%rd15+65792], %f622;
	st.global.f32 	[%rd15+4], %f620;
	st.global.f32 	[%rd15+65540], %f588;
	st.global.f32 	[%rd15+260], %f604;
	st.global.f32 	[%rd15+65796], %f623;
	st.global.f32 	[%rd15+8], %f619;
	st.global.f32 	[%rd15+65544], %f587;
	st.global.f32 	[%rd15+264], %f603;
	st.global.f32 	[%rd15+65800], %f624;
	st.global.f32 	[%rd15+12], %f618;
	st.global.f32 	[%rd15+65548], %f586;
	st.global.f32 	[%rd15+268], %f602;
	st.global.f32 	[%rd15+65804], %f625;
	st.global.f32 	[%rd15+1024], %f617;
	st.global.f32 	[%rd15+66560], %f585;
	st.global.f32 	[%rd15+1280], %f601;
	st.global.f32 	[%rd15+66816], %f626;
	st.global.f32 	[%rd15+1028], %f616;
	st.global.f32 	[%rd15+66564], %f584;
	st.global.f32 	[%rd15+1284], %f600;
	st.global.f32 	[%rd15+66820], %f627;
	st.global.f32 	[%rd15+1032], %f615;
	st.global.f32 	[%rd15+66568], %f583;
	st.global.f32 	[%rd15+1288], %f599;
	st.global.f32 	[%rd15+66824], %f628;
	st.global.f32 	[%rd15+1036], %f614;
	st.global.f32 	[%rd15+66572], %f582;
	st.global.f32 	[%rd15+1292], %f598;
	st.global.f32 	[%rd15+66828], %f629;
	st.global.f32 	[%rd15+2048], %f613;
	st.global.f32 	[%rd15+67584], %f581;
	st.global.f32 	[%rd15+2304], %f597;
	st.global.f32 	[%rd15+67840], %f630;
	st.global.f32 	[%rd15+2052], %f612;
	st.global.f32 	[%rd15+67588], %f580;
	st.global.f32 	[%rd15+2308], %f596;
	st.global.f32 	[%rd15+67844], %f631;
	st.global.f32 	[%rd15+2056], %f611;
	st.global.f32 	[%rd15+67592], %f579;
	st.global.f32 	[%rd15+2312], %f595;
	st.global.f32 	[%rd15+67848], %f632;
	st.global.f32 	[%rd15+2060], %f610;
	st.global.f32 	[%rd15+67596], %f578;
	st.global.f32 	[%rd15+2316], %f594;
	st.global.f32 	[%rd15+67852], %f633;
	st.global.f32 	[%rd15+3072], %f609;
	st.global.f32 	[%rd15+68608], %f577;
	st.global.f32 	[%rd15+3328], %f593;
	st.global.f32 	[%rd15+68864], %f634;
	st.global.f32 	[%rd15+3076], %f608;
	st.global.f32 	[%rd15+68612], %f576;
	st.global.f32 	[%rd15+3332], %f592;
	st.global.f32 	[%rd15+68868], %f635;
	st.global.f32 	[%rd15+3080], %f607;
	st.global.f32 	[%rd15+68616], %f575;
	st.global.f32 	[%rd15+3336], %f591;
	st.global.f32 	[%rd15+68872], %f636;
	st.global.f32 	[%rd15+3084], %f606;
	st.global.f32 	[%rd15+68620], %f574;
	st.global.f32 	[%rd15+3340], %f590;
	st.global.f32 	[%rd15+68876], %f637;
	ret;

}


// ===== COMPILED SASS (sm_100) =====

	.target	sm_100

	.elftype	@"ET_EXEC"


//--------------------- .note.nv.tkinfo           --------------------------
	.section	.note.nv.tkinfo,"",@"SHT_NOTE"
	.sectionflags	@"SHF_NOTE_NV_TKINFO"
	.tkinfo
        /*0018*/ 	.word	0x00000002
        /*0030*/ 	.string	""
        /*0030*/ 	.string	"ptxas"
        /*0030*/ 	.string	"Cuda compilation tools, release 13.0, V13.0.88"
        /*0030*/ 	.string	"Build cuda_13.0.r13.0/compiler.36424714_0"
        /*0030*/ 	.string	"-arch sm_100 -m 64 "



//--------------------- .note.nv.cuinfo           --------------------------
	.section	.note.nv.cuinfo,"",@"SHT_NOTE"
	.sectionflags	@"SHF_NOTE_NV_CUINFO"
        /*0018*/ 	.short	0x0002
        /*001a*/ 	.short	0x0064
        /*001c*/ 	.short	0x0082
	.zero		2


//--------------------- .nv.info                  --------------------------
	.section	.nv.info,"",@"SHT_CUDA_INFO"
	.align	4


	//----- nvinfo : EIATTR_REGCOUNT
	.align		4
        /*0000*/ 	.byte	0x04, 0x2f
        /*0002*/ 	.short	(.L_1 - .L_0)
	.align		4
.L_0:
        /*0004*/ 	.word	index@(bgemm_shared_5120)
        /*0008*/ 	.word	0x00000060


	//----- nvinfo : EIATTR_FRAME_SIZE
	.align		4
.L_1:
        /*000c*/ 	.byte	0x04, 0x11
        /*000e*/ 	.short	(.L_3 - .L_2)
	.align		4
.L_2:
        /*0010*/ 	.word	index@(bgemm_shared_5120)
        /*0014*/ 	.word	0x00000000


	//----- nvinfo : EIATTR_REGCOUNT
	.align		4
.L_3:
        /*0018*/ 	.byte	0x04, 0x2f
        /*001a*/ 	.short	(.L_5 - .L_4)
	.align		4
.L_4:
        /*001c*/ 	.word	index@(conv2d_shared_2048)
        /*0020*/ 	.word	0x0000005e


	//----- nvinfo : EIATTR_FRAME_SIZE
	.align		4
.L_5:
        /*0024*/ 	.byte	0x04, 0x11
        /*0026*/ 	.short	(.L_7 - .L_6)
	.align		4
.L_6:
        /*0028*/ 	.word	index@(conv2d_shared_2048)
        /*002c*/ 	.word	0x00000000


	//----- nvinfo : EIATTR_MIN_STACK_SIZE
	.align		4
.L_7:
        /*0030*/ 	.byte	0x04, 0x12
        /*0032*/ 	.short	(.L_9 - .L_8)
	.align		4
.L_8:
        /*0034*/ 	.word	index@(conv2d_shared_2048)
        /*0038*/ 	.word	0x00000000


	//----- nvinfo : EIATTR_MIN_STACK_SIZE
	.align		4
.L_9:
        /*003c*/ 	.byte	0x04, 0x12
        /*003e*/ 	.short	(.L_11 - .L_10)
	.align		4
.L_10:
        /*0040*/ 	.word	index@(bgemm_shared_5120)
        /*0044*/ 	.word	0x00000000
.L_11:


//--------------------- .nv.compat                --------------------------
	.section	.nv.compat,"",@"SHT_CUDA_COMPAT_INFO"
	.align	4
        /*0000*/ 	.byte	0x02, 0x09, 0x00, 0x00, 0x02, 0x02, 0x01, 0x00, 0x02, 0x05, 0x05, 0x00, 0x03, 0x07, 0x01, 0x01
        /*0010*/ 	.byte	0x02, 0x03, 0x00, 0x00, 0x02, 0x06, 0x01, 0x00, 0x04, 0x0b, 0x08, 0x00, 0x09, 0x00, 0x00, 0x00
        /*0020*/ 	.byte	0x00, 0x00, 0x00, 0x00


//--------------------- .nv.info.conv2d_shared_2048 --------------------------
	.section	.nv.info.conv2d_shared_2048,"",@"SHT_CUDA_INFO"
	.sectionflags	@""
	.align	4


	//----- nvinfo : EIATTR_CUDA_API_VERSION
	.align		4
        /*0000*/ 	.byte	0x04, 0x37
        /*0002*/ 	.short	(.L_13 - .L_12)
.L_12:
        /*0004*/ 	.word	0x00000082


	//----- nvinfo : EIATTR_KPARAM_INFO
	.align		4
.L_13:
        /*0008*/ 	.byte	0x04, 0x17
        /*000a*/ 	.short	(.L_15 - .L_14)
.L_14:
        /*000c*/ 	.word	0x00000000
        /*0010*/ 	.short	0x0002
        /*0012*/ 	.short	0x0010
        /*0014*/ 	.byte	0x00, 0xf5, 0x21, 0x00


	//----- nvinfo : EIATTR_KPARAM_INFO
	.align		4
.L_15:
        /*0018*/ 	.byte	0x04, 0x17
        /*001a*/ 	.short	(.L_17 - .L_16)
.L_16:
        /*001c*/ 	.word	0x00000000
        /*0020*/ 	.short	0x0001
        /*0022*/ 	.short	0x0008
        /*0024*/ 	.byte	0x00, 0xf5, 0x21, 0x00


	//----- nvinfo : EIATTR_KPARAM_INFO
	.align		4
.L_17:
        /*0028*/ 	.byte	0x04, 0x17
        /*002a*/ 	.short	(.L_19 - .L_18)
.L_18:
        /*002c*/ 	.word	0x00000000
        /*0030*/ 	.short	0x0000
        /*0032*/ 	.short	0x0000
        /*0034*/ 	.byte	0x00, 0xf5, 0x21, 0x00


	//----- nvinfo : EIATTR_SPARSE_MMA_MASK
	.align		4
.L_19:
        /*0038*/ 	.byte	0x03, 0x50
        /*003a*/ 	.short	0x0000


	//----- nvinfo : EIATTR_MAXREG_COUNT
	.align		4
        /*003c*/ 	.byte	0x03, 0x1b
        /*003e*/ 	.short	0x00ff


	//----- nvinfo : EIATTR_NUM_BARRIERS
	.align		4
        /*0040*/ 	.byte	0x02, 0x4c
        /*0042*/ 	.byte	0x01
	.zero		1


	//----- nvinfo : EIATTR_MERCURY_ISA_VERSION
	.align		4
        /*0044*/ 	.byte	0x03, 0x5f
        /*0046*/ 	.short	0x0101


	//----- nvinfo : EIATTR_VRC_CTA_INIT_COUNT
	.align		4
        /*0048*/ 	.byte	0x02, 0x4a
	.zero		1
	.zero		1


	//----- nvinfo : EIATTR_EXIT_INSTR_OFFSETS
	.align		4
        /*004c*/ 	.byte	0x04, 0x1c
        /*004e*/ 	.short	(.L_21 - .L_20)


	//   ....[0]....
.L_20:
        /*0050*/ 	.word	0x00001180


	//----- nvinfo : EIATTR_MAX_THREADS
	.align		4
.L_21:
        /*0054*/ 	.byte	0x04, 0x05
        /*0056*/ 	.short	(.L_23 - .L_22)
.L_22:
        /*0058*/ 	.word	0x00000100
        /*005c*/ 	.word	0x00000001
        /*0060*/ 	.word	0x00000001


	//----- nvinfo : EIATTR_CRS_STACK_SIZE
	.align		4
.L_23:
        /*0064*/ 	.byte	0x04, 0x1e
        /*0066*/ 	.short	(.L_25 - .L_24)
.L_24:
        /*0068*/ 	.word	0x00000000


	//----- nvinfo : EIATTR_CBANK_PARAM_SIZE
	.align		4
.L_25:
        /*006c*/ 	.byte	0x03, 0x19
        /*006e*/ 	.short	0x0018


	//----- nvinfo : EIATTR_PARAM_CBANK
	.align		4
        /*0070*/ 	.byte	0x04, 0x0a
        /*0072*/ 	.short	(.L_27 - .L_26)
	.align		4
.L_26:
        /*0074*/ 	.word	index@(.nv.constant0.conv2d_shared_2048)
        /*0078*/ 	.short	0x0380
        /*007a*/ 	.short	0x0018


	//----- nvinfo : EIATTR_SW_WAR
	.align		4
.L_27:
        /*007c*/ 	.byte	0x04, 0x36
        /*007e*/ 	.short	(.L_29 - .L_28)
.L_28:
        /*0080*/ 	.word	0x00000008
.L_29:


//--------------------- .nv.info.bgemm_shared_5120 --------------------------
	.section	.nv.info.bgemm_shared_5120,"",@"SHT_CUDA_INFO"
	.sectionflags	@""
	.align	4


	//----- nvinfo : EIATTR_CUDA_API_VERSION
	.align		4
        /*0000*/ 	.byte	0x04, 0x37
        /*0002*/ 	.short	(.L_31 - .L_30)
.L_30:
        /*0004*/ 	.word	0x00000082


	//----- nvinfo : EIATTR_KPARAM_INFO
	.align		4
.L_31:
        /*0008*/ 	.byte	0x04, 0x17
        /*000a*/ 	.short	(.L_33 - .L_32)
.L_32:
        /*000c*/ 	.word	0x00000000
        /*0010*/ 	.short	0x0002
        /*0012*/ 	.short	0x0010
        /*0014*/ 	.byte	0x00, 0xf5, 0x21, 0x00


	//----- nvinfo : EIATTR_KPARAM_INFO
	.align		4
.L_33:
        /*0018*/ 	.byte	0x04, 0x17
        /*001a*/ 	.short	(.L_35 - .L_34)
.L_34:
        /*001c*/ 	.word	0x00000000
        /*0020*/ 	.short	0x0001
        /*0022*/ 	.short	0x0008
        /*0024*/ 	.byte	0x00, 0xf5, 0x21, 0x00


	//----- nvinfo : EIATTR_KPARAM_INFO
	.align		4
.L_35:
        /*0028*/ 	.byte	0x04, 0x17
        /*002a*/ 	.short	(.L_37 - .L_36)
.L_36:
        /*002c*/ 	.word	0x00000000
        /*0030*/ 	.short	0x0000
        /*0032*/ 	.short	0x0000
        /*0034*/ 	.byte	0x00, 0xf5, 0x21, 0x00


	//----- nvinfo : EIATTR_SPARSE_MMA_MASK
	.align		4
.L_37:
        /*0038*/ 	.byte	0x03, 0x50
        /*003a*/ 	.short	0x0000


	//----- nvinfo : EIATTR_MAXREG_COUNT
	.align		4
        /*003c*/ 	.byte	0x03, 0x1b
        /*003e*/ 	.short	0x00ff


	//----- nvinfo : EIATTR_NUM_BARRIERS
	.align		4
        /*0040*/ 	.byte	0x02, 0x4c
        /*0042*/ 	.byte	0x01
	.zero		1


	//----- nvinfo : EIATTR_MERCURY_ISA_VERSION
	.align		4
        /*0044*/ 	.byte	0x03, 0x5f
        /*0046*/ 	.short	0x0101


	//----- nvinfo : EIATTR_VRC_CTA_INIT_COUNT
	.align		4
        /*0048*/ 	.byte	0x02, 0x4a
	.zero		1
	.zero		1


	//----- nvinfo : EIATTR_EXIT_INSTR_OFFSETS
	.align		4
        /*004c*/ 	.byte	0x04, 0x1c
        /*004e*/ 	.short	(.L_39 - .L_38)


	//   ....[0]....
.L_38:
        /*0050*/ 	.word	0x00001310


	//----- nvinfo : EIATTR_MAX_THREADS
	.align		4
.L_39:
        /*0054*/ 	.byte	0x04, 0x05
        /*0056*/ 	.short	(.L_41 - .L_40)
.L_40:
        /*0058*/ 	.word	0x00000080
        /*005c*/ 	.word	0x00000001
        /*0060*/ 	.word	0x00000001


	//----- nvinfo : EIATTR_CBANK_PARAM_SIZE
	.align		4
.L_41:
        /*0064*/ 	.byte	0x03, 0x19
        /*0066*/ 	.short	0x0018


	//----- nvinfo : EIATTR_PARAM_CBANK
	.align		4
        /*0068*/ 	.byte	0x04, 0x0a
        /*006a*/ 	.short	(.L_43 - .L_42)
	.align		4
.L_42:
        /*006c*/ 	.word	index@(.nv.constant0.bgemm_shared_5120)
        /*0070*/ 	.short	0x0380
        /*0072*/ 	.short	0x0018


	//----- nvinfo : EIATTR_SW_WAR
	.align		4
.L_43:
        /*0074*/ 	.byte	0x04, 0x36
        /*0076*/ 	.short	(.L_45 - .L_44)
.L_44:
        /*0078*/ 	.word	0x00000008
.L_45:


//--------------------- .nv.callgraph             --------------------------
	.section	.nv.callgraph,"",@"SHT_CUDA_CALLGRAPH"
	.align	4
	.sectionentsize	8
	.align		4
        /*0000*/ 	.word	0x00000000
	.align		4
        /*0004*/ 	.word	0xffffffff
	.align		4
        /*0008*/ 	.word	0x00000000
	.align		4
        /*000c*/ 	.word	0xfffffffe
	.align		4
        /*0010*/ 	.word	0x00000000
	.align		4
        /*0014*/ 	.word	0xfffffffd
	.align		4
        /*0018*/ 	.word	0x00000000
	.align		4
        /*001c*/ 	.word	0xfffffffc


//--------------------- .text.conv2d_shared_2048  --------------------------
	.section	.text.conv2d_shared_2048,"ax",@progbits
	.align	128
        .global         conv2d_shared_2048
        .type           conv2d_shared_2048,@function
        .size           conv2d_shared_2048,(.L_x_10 - conv2d_shared_2048)
        .other          conv2d_shared_2048,@"STO_CUDA_ENTRY STV_DEFAULT"
conv2d_shared_2048:
.text.conv2d_shared_2048:
[----:B------:R-:W-:Y:S08]  /*0000*/  LDC R1, c[0x0][0x37c] ;  /* 0x0000df00ff017b82 */ /* 0x000ff00000000800 */
[----:B------:R-:W0:Y:S01]  /*0010*/  S2UR UR6, SR_CTAID.X ;  /* 0x00000000000679c3 */ /* 0x000e220000002500 */
[----:B------:R-:W-:Y:S01]  /*0020*/  HFMA2 R0, -RZ, RZ, 0, 0 ;  /* 0x00000000ff007431 */ /* 0x000fe200000001ff */
[----:B------:R-:W-:Y:S01]  /*0030*/  CS2R R84, SRZ ;  /* 0x0000000000547805 */ /* 0x000fe2000001ff00 */
[----:B------:R-:W-:Y:S01]  /*0040*/  HFMA2 R91, -RZ, RZ, 0, 0 ;  /* 0x00000000ff5b7431 */ /* 0x000fe200000001ff */
[----:B------:R-:W-:-:S02]  /*0050*/  CS2R R24, SRZ ;  /* 0x0000000000187805 */ /* 0x000fc4000001ff00 */
[----:B------:R-:W-:Y:S02]  /*0060*/  CS2R R26, SRZ ;  /* 0x00000000001a7805 */ /* 0x000fe4000001ff00 */
[----:B------:R-:W-:Y:S02]  /*0070*/  CS2R R28, SRZ ;  /* 0x00000000001c7805 */ /* 0x000fe4000001ff00 */
[----:B------:R-:W-:Y:S02]  /*0080*/  CS2R R30, SRZ ;  /* 0x00000000001e7805 */ /* 0x000fe4000001ff00 */
[----:B------:R-:W-:Y:S02]  /*0090*/  CS2R R32, SRZ ;  /* 0x0000000000207805 */ /* 0x000fe4000001ff00 */
[----:B------:R-:W-:Y:S02]  /*00a0*/  CS2R R34, SRZ ;  /* 0x0000000000227805 */ /* 0x000fe4000001ff00 */
        /* <DEDUP_REMOVED lines=13> */
[----:B------:R-:W-:Y:S01]  /*0180*/  CS2R R62, SRZ ;  /* 0x00000000003e7805 */ /* 0x000fe2000001ff00 */
[----:B0-----:R-:W-:Y:S01]  /*0190*/  UIMAD.WIDE.U32 UR4, UR6, -0x6db6db6d, URZ ;  /* 0x92492493060478a5 */ /* 0x001fe2000f8e00ff */
[----:B------:R-:W-:Y:S02]  /*01a0*/  CS2R R64, SRZ ;  /* 0x0000000000407805 */ /* 0x000fe4000001ff00 */
[----:B------:R-:W-:Y:S02]  /*01b0*/  CS2R R66, SRZ ;  /* 0x0000000000427805 */ /* 0x000fe4000001ff00 */
[----:B------:R-:W-:Y:S01]  /*01c0*/  CS2R R68, SRZ ;  /* 0x0000000000447805 */ /* 0x000fe2000001ff00 */
[----:B------:R-:W-:Y:S01]  /*01d0*/  USHF.R.U32.HI UR5, URZ, 0x6, UR5 ;  /* 0x00000006ff057899 */ /* 0x000fe20008011605 */
[----:B------:R-:W-:Y:S02]  /*01e0*/  CS2R R70, SRZ ;  /* 0x0000000000467805 */ /* 0x000fe4000001ff00 */
[----:B------:R-:W-:-:S02]  /*01f0*/  CS2R R72, SRZ ;  /* 0x0000000000487805 */ /* 0x000fc4000001ff00 */
[----:B------:R-:W-:Y:S01]  /*0200*/  CS2R R74, SRZ ;  /* 0x00000000004a7805 */ /* 0x000fe2000001ff00 */
[----:B------:R-:W-:Y:S01]  /*0210*/  UIMAD UR4, UR5, -0x70, UR6 ;  /* 0xffffff90050478a4 */ /* 0x000fe2000f8e0206 */
[----:B------:R-:W-:Y:S02]  /*0220*/  CS2R R76, SRZ ;  /* 0x00000000004c7805 */ /* 0x000fe4000001ff00 */
[----:B------:R-:W-:Y:S02]  /*0230*/  CS2R R78, SRZ ;  /* 0x00000000004e7805 */ /* 0x000fe4000001ff00 */
[----:B------:R-:W-:Y:S01]  /*0240*/  CS2R R80, SRZ ;  /* 0x0000000000507805 */ /* 0x000fe2000001ff00 */
[----:B------:R-:W-:Y:S01]  /*0250*/  IMAD.MOV.U32 R83, RZ, RZ, RZ ;  /* 0x000000ffff537224 */ /* 0x000fe200078e00ff */
[----:B------:R-:W-:Y:S01]  /*0260*/  MOV R87, RZ ;  /* 0x000000ff00577202 */ /* 0x000fe20000000f00 */
[----:B------:R-:W-:Y:S01]  /*0270*/  IMAD.MOV.U32 R89, RZ, RZ, RZ ;  /* 0x000000ffff597224 */ /* 0x000fe200078e00ff */
[----:B------:R-:W0:Y:S01]  /*0280*/  LDCU.64 UR10, c[0x0][0x358] ;  /* 0x00006b00ff0a77ac */ /* 0x000e220008000a00 */
[----:B------:R-:W-:-:S12]  /*0290*/  USHF.R.U32.HI UR4, URZ, 0x3, UR4 ;  /* 0x00000003ff047899 */ /* 0x000fd80008011604 */
.L_x_5:
[----:B------:R-:W-:-:S07]  /*02a0*/  IMAD.MOV.U32 R86, RZ, RZ, RZ ;  /* 0x000000ffff567224 */ /* 0x000fce00078e00ff */
.L_x_4:
[C---:B------:R-:W-:Y:S01]  /*02b0*/  LOP3.LUT P0, RZ, R86.reuse, UR5, RZ, 0xfc, !PT ;  /* 0x0000000556ff7c12 */ /* 0x040fe2000f80fcff */
[----:B------:R-:W-:Y:S01]  /*02c0*/  IMAD.MOV.U32 R88, RZ, RZ, RZ ;  /* 0x000000ffff587224 */ /* 0x000fe200078e00ff */
[----:B------:R-:W-:-:S04]  /*02d0*/  IADD3 R2, PT, PT, R86, UR5, RZ ;  /* 0x0000000556027c10 */ /* 0x000fc8000fffe0ff */
[----:B------:R-:W-:-:S13]  /*02e0*/  ISETP.LT.U32.AND P0, PT, R2, 0xf, P0 ;  /* 0x0000000f0200780c */ /* 0x000fda0000701070 */
.L_x_3:
[----:B------:R-:W1:Y:S01]  /*02f0*/  S2R R82, SR_TID.X ;  /* 0x0000000000527919 */ /* 0x000e620000002100 */
[----:B------:R-:W-:Y:S01]  /*0300*/  ULOP3.LUT UR6, UR4, 0xf, URZ, 0x3c, !UPT ;  /* 0x0000000f04067892 */ /* 0x000fe2000f8e3cff */
[----:B------:R-:W-:Y:S01]  /*0310*/  BAR.SYNC.DEFER_BLOCKING 0x0 ;  /* 0x0000000000007b1d */ /* 0x000fe20000010000 */
[----:B------:R-:W-:-:S04]  /*0320*/  LOP3.LUT P1, RZ, R88, UR4, RZ, 0xfc, !PT ;  /* 0x0000000458ff7c12 */ /* 0x000fc8000f82fcff */
[----:B------:R-:W-:Y:S01]  /*0330*/  ISETP.LT.U32.AND P1, PT, R88, UR6, P1 ;  /* 0x0000000658007c0c */ /* 0x000fe20008f21070 */
[----:B------:R-:W-:Y:S01]  /*0340*/  BSSY.RECONVERGENT B0, `(.L_x_0) ;  /* 0x000003c000007945 */ /* 0x000fe20003800200 */
[----:B-1----:R-:W-:-:S13]  /*0350*/  ISETP.GT.U32.AND P2, PT, R82, 0x7f, PT ;  /* 0x0000007f5200780c */ /* 0x002fda0003f44070 */
[----:B------:R-:W-:Y:S05]  /*0360*/  @P2 BRA `(.L_x_1) ;  /* 0x0000000000e42947 */ /* 0x000fea0003800000 */
[----:B------:R-:W1:Y:S01]  /*0370*/  S2R R4, SR_CTAID.X ;  /* 0x0000000000047919 */ /* 0x000e620000002500 */
[----:B------:R-:W-:Y:S02]  /*0380*/  PLOP3.LUT P1, PT, P0, P1, PT, 0x2f, 0xf2 ;  /* 0x0000000000f2781c */ /* 0x000fe40000722577 */
[----:B------:R-:W-:-:S11]  /*0390*/  SHF.L.U32 R90, R82, 0x5, RZ ;  /* 0x00000005525a7819 */ /* 0x000fd600000006ff */
[C---:B------:R-:W-:Y:S01]  /*03a0*/  @!P1 IMAD.SHL.U32 R3, R82.reuse, 0x10, RZ ;  /* 0x0000001052039824 */ /* 0x040fe200078e00ff */
[----:B------:R-:W-:Y:S01]  /*03b0*/  @!P1 SHF.L.U32 R6, R82, 0x4, RZ ;  /* 0x0000000452069819 */ /* 0x000fe200000006ff */
[----:B------:R-:W2:Y:S08]  /*03c0*/  @!P1 LDC.64 R22, c[0x0][0x380] ;  /* 0x0000e000ff169b82 */ /* 0x000eb00000000a00 */
[----:B------:R-:W3:Y:S01]  /*03d0*/  @!P1 LDC.64 R20, c[0x0][0x380] ;  /* 0x0000e000ff149b82 */ /* 0x000ee20000000a00 */
[----:B-1----:R-:W-:-:S02]  /*03e0*/  @!P1 SHF.L.U32 R2, R4, 0xd, RZ ;  /* 0x0000000d04029819 */ /* 0x002fc400000006ff */
[----:B------:R-:W-:Y:S02]  /*03f0*/  @!P1 SHF.L.U32 R5, R4, 0xd, RZ ;  /* 0x0000000d04059819 */ /* 0x000fe400000006ff */
[----:B------:R-:W-:Y:S01]  /*0400*/  @!P1 LOP3.LUT R2, R2, 0x7fff0700, R3, 0xc8, !PT ;  /* 0x7fff070002029812 */ /* 0x000fe200078ec803 */
[C---:B------:R-:W-:Y:S01]  /*0410*/  @!P1 IMAD.SHL.U32 R3, R4.reuse, 0x80, RZ ;  /* 0x0000008004039824 */ /* 0x040fe200078e00ff */
[----:B------:R-:W-:Y:S02]  /*0420*/  @!P1 LOP3.LUT R6, R5, 0x7fff0700, R6, 0xc8, !PT ;  /* 0x7fff070005069812 */ /* 0x000fe400078ec806 */
[----:B------:R-:W-:Y:S02]  /*0430*/  @!P1 SHF.L.U32 R7, R4, 0x7, RZ ;  /* 0x0000000704079819 */ /* 0x000fe400000006ff */
[----:B------:R-:W-:Y:S02]  /*0440*/  SHF.L.U32 R5, R82, 0x3, RZ ;  /* 0x0000000352057819 */ /* 0x000fe400000006ff */
[----:B------:R-:W-:-:S02]  /*0450*/  @!P1 LOP3.LUT R6, R6, 0x80, R7, 0xf8, !PT ;  /* 0x0000008006069812 */ /* 0x000fc400078ef807 */
[----:B------:R-:W-:Y:S02]  /*0460*/  @!P1 LOP3.LUT R2, R2, 0x80, R3, 0xf8, !PT ;  /* 0x0000008002029812 */ /* 0x000fe400078ef803 */
[--C-:B------:R-:W-:Y:S02]  /*0470*/  @!P1 LOP3.LUT R9, R6, 0x78, R5.reuse, 0xf8, !PT ;  /* 0x0000007806099812 */ /* 0x100fe400078ef805 */
[----:B------:R-:W-:Y:S02]  /*0480*/  @!P1 LOP3.LUT R3, R2, 0x78, R5, 0xf8, !PT ;  /* 0x0000007802039812 */ /* 0x000fe400078ef805 */
[C---:B------:R-:W-:Y:S02]  /*0490*/  @!P1 LEA R9, R84.reuse, R9, 0xb ;  /* 0x0000000954099211 */ /* 0x040fe400078e58ff */
[----:B------:R-:W-:Y:S01]  /*04a0*/  LOP3.LUT R11, R5, 0x78, RZ, 0xc0, !PT ;  /* 0x00000078050b7812 */ /* 0x000fe200078ec0ff */
[----:B------:R-:W-:Y:S02]  /*04b0*/  @!P1 IMAD R7, R84, 0x800, R3 ;  /* 0x0000080054079824 */ /* 0x000fe400078e0203 */
[----:B------:R-:W1:Y:S01]  /*04c0*/  LDC.64 R2, c[0x0][0x390] ;  /* 0x0000e400ff027b82 */ /* 0x000e620000000a00 */
[----:B------:R-:W-:-:S02]  /*04d0*/  @!P1 IMAD R9, R86, 0xe0000, R9 ;  /* 0x000e000056099824 */ /* 0x000fc400078e0209 */
[----:B------:R-:W-:Y:S01]  /*04e0*/  IMAD.SHL.U32 R5, R4, 0x40, RZ ;  /* 0x0000004004057824 */ /* 0x000fe200078e00ff */
[----:B------:R-:W-:Y:S01]  /*04f0*/  LOP3.LUT R4, R11, 0xe00, R90, 0xf8, !PT ;  /* 0x00000e000b047812 */ /* 0x000fe200078ef85a */
[----:B------:R-:W-:Y:S01]  /*0500*/  @!P1 IMAD R7, R86, 0xe0000, R7 ;  /* 0x000e000056079824 */ /* 0x000fe200078e0207 */
[----:B------:R-:W-:Y:S02]  /*0510*/  @!P1 LEA R9, R88, R9, 0x10 ;  /* 0x0000000958099211 */ /* 0x000fe400078e80ff */
[----:B------:R-:W-:Y:S02]  /*0520*/  CS2R R10, SRZ ;  /* 0x00000000000a7805 */ /* 0x000fe4000001ff00 */
[----:B------:R-:W-:Y:S02]  /*0530*/  LOP3.LUT R5, R4, 0x180, R5, 0xf8, !PT ;  /* 0x0000018004057812 */ /* 0x000fe400078ef805 */
[----:B------:R-:W-:Y:S02]  /*0540*/  @!P1 IADD3 R9, PT, PT, R9, -0xf0000, RZ ;  /* 0xfff1000009099810 */ /* 0x000fe40007ffe0ff */
[----:B------:R-:W-:-:S02]  /*0550*/  LEA R5, R84, R5, 0xc ;  /* 0x0000000554057211 */ /* 0x000fc400078e60ff */
[----:B------:R-:W-:Y:S01]  /*0560*/  @!P1 LEA R7, R88, R7, 0x10 ;  /* 0x0000000758079211 */ /* 0x000fe200078e80ff */
[----:B--2---:R-:W-:-:S04]  /*0570*/  @!P1 IMAD.WIDE R22, R9, 0x4, R22 ;  /* 0x0000000409169825 */ /* 0x004fc800078e0216 */
[----:B------:R-:W-:Y:S01]  /*0580*/  IMAD R9, R86, 0x60000, R5 ;  /* 0x0006000056097824 */ /* 0x000fe200078e0205 */
[----:B------:R-:W-:Y:S01]  /*0590*/  CS2R R4, SRZ ;  /* 0x0000000000047805 */ /* 0x000fe2000001ff00 */
[----:B------:R-:W-:Y:S02]  /*05a0*/  @!P1 VIADD R7, R7, 0xfff10000 ;  /* 0xfff1000007079836 */ /* 0x000fe40000000000 */
[----:B------:R-:W-:Y:S01]  /*05b0*/  IMAD R13, R88, 0x20000, R9 ;  /* 0x00020000580d7824 */ /* 0x000fe200078e0209 */
[----:B------:R-:W-:Y:S01]  /*05c0*/  CS2R R8, SRZ ;  /* 0x0000000000087805 */ /* 0x000fe2000001ff00 */
[----:B---3--:R-:W-:Y:S01]  /*05d0*/  @!P1 IMAD.WIDE R20, R7, 0x4, R20 ;  /* 0x0000000407149825 */ /* 0x008fe200078e0214 */
[----:B------:R-:W-:-:S03]  /*05e0*/  CS2R R6, SRZ ;  /* 0x0000000000067805 */ /* 0x000fc6000001ff00 */
[----:B-1----:R-:W-:Y:S01]  /*05f0*/  IMAD.WIDE.U32 R2, R13, 0x4, R2 ;  /* 0x000000040d027825 */ /* 0x002fe200078e0002 */
[----:B0-----:R-:W2:Y:S04]  /*0600*/  @!P1 LDG.E.128.CONSTANT R8, desc[UR10][R22.64+0x10] ;  /* 0x0000100a16089981 */ /* 0x001ea8000c1e9d00 */
[----:B------:R0:W3:Y:S04]  /*0610*/  @!P1 LDG.E.128.CONSTANT R4, desc[UR10][R20.64] ;  /* 0x0000000a14049981 */ /* 0x0000e8000c1e9d00 */
[----:B------:R-:W4:Y:S04]  /*0620*/  LDG.E.128.CONSTANT R12, desc[UR10][R2.64] ;  /* 0x0000000a020c7981 */ /* 0x000f28000c1e9d00 */
[----:B------:R-:W5:Y:S01]  /*0630*/  LDG.E.128.CONSTANT R16, desc[UR10][R2.64+0x10] ;  /* 0x0000100a02107981 */ /* 0x000f62000c1e9d00 */
[----:B------:R-:W1:Y:S08]  /*0640*/  S2UR UR7, SR_CgaCtaId ;  /* 0x00000000000779c3 */ /* 0x000e700000008800 */
[----:B------:R-:W0:Y:S01]  /*0650*/  S2UR UR9, SR_CgaCtaId ;  /* 0x00000000000979c3 */ /* 0x000e220000008800 */
[----:B------:R-:W-:Y:S01]  /*0660*/  UMOV UR6, 0x400 ;  /* 0x0000040000067882 */ /* 0x000fe20000000000 */
[----:B------:R-:W-:Y:S01]  /*0670*/  UMOV UR8, 0x400 ;  /* 0x0000040000087882 */ /* 0x000fe20000000000 */
[----:B-1----:R-:W-:-:S02]  /*0680*/  ULEA UR6, UR7, UR6, 0x18 ;  /* 0x0000000607067291 */ /* 0x002fc4000f8ec0ff */
[----:B------:R-:W-:-:S04]  /*0690*/  UIADD3 UR7, UPT, UPT, UR8, 0x1000, URZ ;  /* 0x0000100008077890 */ /* 0x000fc8000fffe0ff */
[----:B0-----:R-:W-:Y:S01]  /*06a0*/  ULEA UR7, UR9, UR7, 0x18 ;  /* 0x0000000709077291 */ /* 0x001fe2000f8ec0ff */
[----:B------:R-:W-:-:S05]  /*06b0*/  LEA R20, R82, UR6, 0x5 ;  /* 0x0000000652147c11 */ /* 0x000fca000f8e28ff */
[----:B--2---:R1:W-:Y:S04]  /*06c0*/  STS.128 [R20+0x10], R8 ;  /* 0x0000100814007388 */ /* 0x0043e80000000c00 */
[----:B---3--:R1:W-:Y:S04]  /*06d0*/  STS.128 [R20], R4 ;  /* 0x0000000414007388 */ /* 0x0083e80000000c00 */
[----:B----4-:R1:W-:Y:S04]  /*06e0*/  STS.128 [R90+UR7], R12 ;  /* 0x0000000c5a007988 */ /* 0x0103e80008000c07 */
[----:B-----5:R1:W-:Y:S02]  /*06f0*/  STS.128 [R90+UR7+0x10], R16 ;  /* 0x000010105a007988 */ /* 0x0203e40008000c07 */
.L_x_1:
[----:B0-----:R-:W-:Y:S05]  /*0700*/  BSYNC.RECONVERGENT B0 ;  /* 0x0000000000007941 */ /* 0x001fea0003800200 */
.L_x_0:
[----:B-1----:R-:W0:Y:S01]  /*0710*/  S2R R4, SR_CgaCtaId ;  /* 0x0000000000047919 */ /* 0x002e220000008800 */
[----:B------:R-:W-:Y:S01]  /*0720*/  MOV R2, 0x400 ;  /* 0x0000040000027802 */ /* 0x000fe20000000f00 */
[----:B------:R-:W-:Y:S01]  /*0730*/  UMOV UR6, 0x100 ;  /* 0x0000010000067882 */ /* 0x000fe20000000000 */
[----:B------:R-:W-:Y:S01]  /*0740*/  SHF.L.U32 R6, R82, 0x4, RZ ;  /* 0x0000000452067819 */ /* 0x000fe200000006ff */
[----:B------:R-:W-:Y:S01]  /*0750*/  BAR.SYNC.DEFER_BLOCKING 0x0 ;  /* 0x0000000000007b1d */ /* 0x000fe20000010000 */
[----:B------:R-:W-:-:S04]  /*0760*/  IADD3 R3, PT, PT, R2, 0x1000, RZ ;  /* 0x0000100002037810 */ /* 0x000fc80007ffe0ff */
[C---:B0-----:R-:W-:Y:S02]  /*0770*/  LEA R5, R4.reuse, R3, 0x18 ;  /* 0x0000000304057211 */ /* 0x041fe400078ec0ff */
[----:B------:R-:W-:Y:S02]  /*0780*/  LEA R8, R4, R2, 0x18 ;  /* 0x0000000204087211 */ /* 0x000fe400078ec0ff */
[----:B------:R-:W-:Y:S02]  /*0790*/  LOP3.LUT R3, R6, 0xf0, RZ, 0xc0, !PT ;  /* 0x000000f006037812 */ /* 0x000fe400078ec0ff */
[----:B------:R-:W-:-:S03]  /*07a0*/  LOP3.LUT R2, R82, 0xf0, RZ, 0xc0, !PT ;  /* 0x000000f052027812 */ /* 0x000fc600078ec0ff */
[----:B------:R-:W-:Y:S01]  /*07b0*/  IMAD.IADD R3, R8, 0x1, R3 ;  /* 0x0000000108037824 */ /* 0x000fe200078e0203 */
[----:B------:R-:W-:-:S07]  /*07c0*/  IADD3 R2, PT, PT, R2, 0x100, R5 ;  /* 0x0000010002027810 */ /* 0x000fce0007ffe005 */
.L_x_2:
[----:B------:R-:W-:Y:S04]  /*07d0*/  LDS.128 R4, [R3+UR6+-0x100] ;  /* 0xffff000603047984 */ /* 0x000fe80008000c00 */
[----:B------:R-:W0:Y:S04]  /*07e0*/  LDS.128 R8, [R2+-0x100] ;  /* 0xffff000002087984 */ /* 0x000e280000000c00 */
[----:B------:R-:W1:Y:S01]  /*07f0*/  LDS.128 R12, [R3+UR6] ;  /* 0x00000006030c7984 */ /* 0x000e620008000c00 */
[----:B------:R-:W-:-:S03]  /*0800*/  UIADD3 UR6, UPT, UPT, UR6, 0x200, URZ ;  /* 0x0000020006067890 */ /* 0x000fc6000fffe0ff */
[----:B------:R2:W3:Y:S01]  /*0810*/  LDS.128 R16, [R2] ;  /* 0x0000000002107984 */ /* 0x0004e20000000c00 */
[----:B------:R-:W-:Y:S01]  /*0820*/  UISETP.NE.AND UP0, UPT, UR6, 0x1100, UPT ;  /* 0x000011000600788c */ /* 0x000fe2000bf05270 */
[----:B--2---:R-:W-:Y:S01]  /*0830*/  IADD3 R2, PT, PT, R2, 0x200, RZ ;  /* 0x0000020002027810 */ /* 0x004fe20007ffe0ff */
[----:B0-----:R-:W-:Y:S01]  /*0840*/  FFMA R75, R4, R8, R75 ;  /* 0x00000008044b7223 */ /* 0x001fe2000000004b */
[C---:B------:R-:W-:Y:S01]  /*0850*/  FFMA R73, R8.reuse, R5, R73 ;  /* 0x0000000508497223 */ /* 0x040fe20000000049 */
[C---:B------:R-:W-:Y:S01]  /*0860*/  FFMA R71, R8.reuse, R6, R71 ;  /* 0x0000000608477223 */ /* 0x040fe20000000047 */
[----:B------:R-:W-:Y:S01]  /*0870*/  FFMA R64, R8, R7, R64 ;  /* 0x0000000708407223 */ /* 0x000fe20000000040 */
[----:B-1----:R-:W-:Y:S01]  /*0880*/  FFMA R57, R12, R8, R57 ;  /* 0x000000080c397223 */ /* 0x002fe20000000039 */
[C---:B------:R-:W-:Y:S01]  /*0890*/  FFMA R50, R8.reuse, R13, R50 ;  /* 0x0000000d08327223 */ /* 0x040fe20000000032 */
[C---:B------:R-:W-:Y:S01]  /*08a0*/  FFMA R55, R8.reuse, R14, R55 ;  /* 0x0000000e08377223 */ /* 0x040fe20000000037 */
[----:B------:R-:W-:Y:S01]  /*08b0*/  FFMA R48, R8, R15, R48 ;  /* 0x0000000f08307223 */ /* 0x000fe20000000030 */
[-C--:B------:R-:W-:Y:S01]  /*08c0*/  FFMA R69, R4, R9.reuse, R69 ;  /* 0x0000000904457223 */ /* 0x080fe20000000045 */
[-C--:B------:R-:W-:Y:S01]  /*08d0*/  FFMA R62, R5, R9.reuse, R62 ;  /* 0x00000009053e7223 */ /* 0x080fe2000000003e */
[-C--:B------:R-:W-:Y:S01]  /*08e0*/  FFMA R67, R6, R9.reuse, R67 ;  /* 0x0000000906437223 */ /* 0x080fe20000000043 */
[-C--:B------:R-:W-:Y:S01]  /*08f0*/  FFMA R60, R7, R9.reuse, R60 ;  /* 0x00000009073c7223 */ /* 0x080fe2000000003c */
[-C--:B------:R-:W-:Y:S01]  /*0900*/  FFMA R53, R12, R9.reuse, R53 ;  /* 0x000000090c357223 */ /* 0x080fe20000000035 */
[-C--:B------:R-:W-:Y:S01]  /*0910*/  FFMA R46, R13, R9.reuse, R46 ;  /* 0x000000090d2e7223 */ /* 0x080fe2000000002e */
[-C--:B------:R-:W-:Y:S01]  /*0920*/  FFMA R51, R14, R9.reuse, R51 ;  /* 0x000000090e337223 */ /* 0x080fe20000000033 */
        /* <DEDUP_REMOVED lines=17> */
[-C--:B---3--:R-:W-:Y:S01]  /*0a40*/  FFMA R41, R4, R16.reuse, R41 ;  /* 0x0000001004297223 */ /* 0x088fe20000000029 */
[----:B------:R-:W-:Y:S01]  /*0a50*/  FFMA R77, R12, R16, R77 ;  /* 0x000000100c4d7223 */ /* 0x000fe2000000004d */
[C---:B------:R-:W-:Y:S01]  /*0a60*/  FFMA R39, R16.reuse, R5, R39 ;  /* 0x0000000510277223 */ /* 0x040fe20000000027 */
[C---:B------:R-:W-:Y:S01]  /*0a70*/  FFMA R66, R16.reuse, R13, R66 ;  /* 0x0000000d10427223 */ /* 0x040fe20000000042 */
[C---:B------:R-:W-:Y:S01]  /*0a80*/  FFMA R37, R16.reuse, R6, R37 ;  /* 0x0000000610257223 */ /* 0x040fe20000000025 */
        /* <DEDUP_REMOVED lines=27> */
[----:B------:R-:W-:Y:S06]  /*0c40*/  BRA.U UP0, `(.L_x_2) ;  /* 0xfffffff900e07547 */ /* 0x000fec000b83ffff */
[----:B------:R-:W-:-:S04]  /*0c50*/  IADD3 R88, PT, PT, R88, 0x1, RZ ;  /* 0x0000000158587810 */ /* 0x000fc80007ffe0ff */
[----:B------:R-:W-:-:S13]  /*0c60*/  ISETP.NE.AND P1, PT, R88, 0x3, PT ;  /* 0x000000035800780c */ /* 0x000fda0003f25270 */
[----:B------:R-:W-:Y:S05]  /*0c70*/  @P1 BRA `(.L_x_3) ;  /* 0xfffffff4009c1947 */ /* 0x000fea000383ffff */
[----:B------:R-:W-:-:S05]  /*0c80*/  VIADD R86, R86, 0x1 ;  /* 0x0000000156567836 */ /* 0x000fca0000000000 */
[----:B------:R-:W-:-:S13]  /*0c90*/  ISETP.NE.AND P0, PT, R86, 0x3, PT ;  /* 0x000000035600780c */ /* 0x000fda0003f05270 */
[----:B------:R-:W-:Y:S05]  /*0ca0*/  @P0 BRA `(.L_x_4) ;  /* 0xfffffff400800947 */ /* 0x000fea000383ffff */
[----:B------:R-:W-:-:S04]  /*0cb0*/  IADD3 R84, PT, PT, R84, 0x1, RZ ;  /* 0x0000000154547810 */ /* 0x000fc80007ffe0ff */
[----:B------:R-:W-:-:S13]  /*0cc0*/  ISETP.NE.AND P0, PT, R84, 0x20, PT ;  /* 0x000000205400780c */ /* 0x000fda0003f05270 */
[----:B------:R-:W-:Y:S05]  /*0cd0*/  @P0 BRA `(.L_x_5) ;  /* 0xfffffff400700947 */ /* 0x000fea000383ffff */
[----:B------:R-:W0:Y:S01]  /*0ce0*/  S2R R6, SR_CTAID.X ;  /* 0x0000000000067919 */ /* 0x000e220000002500 */
[----:B------:R-:W1:Y:S01]  /*0cf0*/  LDC.64 R2, c[0x0][0x388] ;  /* 0x0000e200ff027b82 */ /* 0x000e620000000a00 */
[----:B------:R-:W-:Y:S01]  /*0d00*/  SHF.L.U32 R5, R82, 0x6, RZ ;  /* 0x0000000652057819 */ /* 0x000fe200000006ff */
[C---:B0-----:R-:W-:Y:S01]  /*0d10*/  IMAD.SHL.U32 R4, R6.reuse, 0x4000, RZ ;  /* 0x0000400006047824 */ /* 0x041fe200078e00ff */
[----:B------:R-:W-:-:S04]  /*0d20*/  SHF.L.U32 R7, R6, 0x7, RZ ;  /* 0x0000000706077819 */ /* 0x000fc800000006ff */
[----:B------:R-:W-:Y:S02]  /*0d30*/  LOP3.LUT R4, R4, 0x7fffbc00, R5, 0xc8, !PT ;  /* 0x7fffbc0004047812 */ /* 0x000fe400078ec805 */
[----:B------:R-:W-:Y:S02]  /*0d40*/  SHF.L.U32 R5, R82, 0x2, RZ ;  /* 0x0000000252057819 */ /* 0x000fe400000006ff */
[----:B------:R-:W-:-:S04]  /*0d50*/  LOP3.LUT R4, R4, 0x80, R7, 0xf8, !PT ;  /* 0x0000008004047812 */ /* 0x000fc800078ef807 */
[----:B------:R-:W-:-:S05]  /*0d60*/  LOP3.LUT R5, R4, 0x3c, R5, 0xf8, !PT ;  /* 0x0000003c04057812 */ /* 0x000fca00078ef805 */
[----:B-1----:R-:W-:-:S05]  /*0d70*/  IMAD.WIDE.U32 R2, R5, 0x4, R2 ;  /* 0x0000000405027825 */ /* 0x002fca00078e0002 */
[----:B------:R-:W-:Y:S04]  /*0d80*/  STG.E desc[UR10][R2.64], R75 ;  /* 0x0000004b02007986 */ /* 0x000fe8000c10190a */
        /* <DEDUP_REMOVED lines=62> */
[----:B------:R-:W-:Y:S01]  /*1170*/  STG.E desc[UR10][R2.64+0x10d0c], R80 ;  /* 0x010d0c5002007986 */ /* 0x000fe2000c10190a */
[----:B------:R-:W-:Y:S05]  /*1180*/  EXIT ;  /* 0x000000000000794d */ /* 0x000fea0003800000 */
.L_x_6:
[----:B------:R-:W-:-:S00]  /*1190*/  BRA `(.L_x_6) ;  /* 0xfffffffc00fc7947 */ /* 0x000fc0000383ffff */
[----:B------:R-:W-:-:S00]  /*11a0*/  NOP ;  /* 0x0000000000007918 */ /* 0x000fc00000000000 */
        /* <DEDUP_REMOVED lines=13> */
.L_x_10:


//--------------------- .text.bgemm_shared_5120   --------------------------
	.section	.text.bgemm_shared_5120,"ax",@progbits
	.align	128
        .global         bgemm_shared_5120
        .type           bgemm_shared_5120,@function
        .size           bgemm_shared_5120,(.L_x_11 - bgemm_shared_5120)
        .other          bgemm_shared_5120,@"STO_CUDA_ENTRY STV_DEFAULT"
bgemm_shared_5120:
.text.bgemm_shared_5120:
[----:B------:R-:W-:Y:S01]  /*0000*/  LDC R1, c[0x0][0x37c] ;  /* 0x0000df00ff017b82 */ /* 0x000fe20000000800 */
[----:B------:R-:W0:Y:S07]  /*0010*/  S2R R78, SR_CTAID.X ;  /* 0x00000000004e7919 */ /* 0x000e2e0000002500 */
[----:B------:R-:W1:Y:S01]  /*0020*/  S2UR UR5, SR_CgaCtaId ;  /* 0x00000000000579c3 */ /* 0x000e620000008800 */
[----:B------:R-:W-:Y:S01]  /*0030*/  UMOV UR4, 0x400 ;  /* 0x0000040000047882 */ /* 0x000fe20000000000 */
[----:B------:R-:W-:Y:S01]  /*0040*/  HFMA2 R93, -RZ, RZ, 0, 0 ;  /* 0x00000000ff5d7431 */ /* 0x000fe200000001ff */
[----:B------:R-:W2:Y:S01]  /*0050*/  S2R R0, SR_TID.X ;  /* 0x0000000000007919 */ /* 0x000ea20000002100 */
[----:B------:R-:W-:Y:S01]  /*0060*/  HFMA2 R73, -RZ, RZ, 0, 0 ;  /* 0x00000000ff497431 */ /* 0x000fe200000001ff */
[----:B------:R-:W-:Y:S01]  /*0070*/  CS2R R70, SRZ ;  /* 0x0000000000467805 */ /* 0x000fe2000001ff00 */
[----:B------:R-:W-:Y:S01]  /*0080*/  HFMA2 R77, -RZ, RZ, 0, 0 ;  /* 0x00000000ff4d7431 */ /* 0x000fe200000001ff */
[----:B------:R-:W-:Y:S01]  /*0090*/  CS2R R68, SRZ ;  /* 0x0000000000447805 */ /* 0x000fe2000001ff00 */
[----:B------:R-:W-:Y:S01]  /*00a0*/  HFMA2 R81, -RZ, RZ, 0, 0 ;  /* 0x00000000ff517431 */ /* 0x000fe200000001ff */
[----:B------:R-:W-:Y:S01]  /*00b0*/  CS2R R18, SRZ ;  /* 0x0000000000127805 */ /* 0x000fe2000001ff00 */
        /* <DEDUP_REMOVED lines=9> */
[----:B------:R-:W-:Y:S01]  /*0150*/  MOV R91, RZ ;  /* 0x000000ff005b7202 */ /* 0x000fe20000000f00 */
[----:B------:R-:W3:Y:S01]  /*0160*/  LDCU.64 UR8, c[0x0][0x358] ;  /* 0x00006b00ff0877ac */ /* 0x000ee20008000a00 */
[----:B------:R-:W-:-:S02]  /*0170*/  MOV R75, RZ ;  /* 0x000000ff004b7202 */ /* 0x000fc40000000f00 */
[----:B------:R-:W-:Y:S01]  /*0180*/  MOV R79, RZ ;  /* 0x000000ff004f7202 */ /* 0x000fe20000000f00 */
[----:B-1----:R-:W-:Y:S01]  /*0190*/  ULEA UR6, UR5, UR4, 0x18 ;  /* 0x0000000405067291 */ /* 0x002fe2000f8ec0ff */
[----:B------:R-:W-:Y:S01]  /*01a0*/  MOV R83, RZ ;  /* 0x000000ff00537202 */ /* 0x000fe20000000f00 */
[----:B------:R-:W-:Y:S01]  /*01b0*/  UIADD3 UR4, UPT, UPT, UR4, 0x4000, URZ ;  /* 0x0000400004047890 */ /* 0x000fe2000fffe0ff */
[----:B------:R-:W-:-:S03]  /*01c0*/  MOV R87, RZ ;  /* 0x000000ff00577202 */ /* 0x000fc60000000f00 */
[----:B------:R-:W-:Y:S01]  /*01d0*/  ULEA UR4, UR5, UR4, 0x18 ;  /* 0x0000000405047291 */ /* 0x000fe2000f8ec0ff */
[C---:B0-----:R-:W-:Y:S02]  /*01e0*/  SHF.L.U32 R3, R78.reuse, 0xf, RZ ;  /* 0x0000000f4e037819 */ /* 0x041fe400000006ff */
[----:B------:R-:W-:Y:S02]  /*01f0*/  SHF.L.U32 R82, R78, 0xc, RZ ;  /* 0x0000000c4e527819 */ /* 0x000fe400000006ff */
[----:B--2---:R-:W-:Y:S02]  /*0200*/  LOP3.LUT R3, R3, 0xf801f, R0, 0xc8, !PT ;  /* 0x000f801f03037812 */ /* 0x004fe400078ec800 */
[C---:B------:R-:W-:Y:S02]  /*0210*/  SHF.L.U32 R20, R0.reuse, 0x6, RZ ;  /* 0x0000000600147819 */ /* 0x040fe400000006ff */
[C---:B------:R-:W-:Y:S02]  /*0220*/  SHF.L.U32 R21, R0.reuse, 0x8, RZ ;  /* 0x0000000800157819 */ /* 0x040fe400000006ff */
[----:B------:R-:W-:-:S02]  /*0230*/  SHF.L.U32 R76, R0, 0x5, RZ ;  /* 0x00000005004c7819 */ /* 0x000fc400000006ff */
[----:B------:R-:W-:Y:S02]  /*0240*/  LOP3.LUT R3, R3, 0x7ff00000, R82, 0xf8, !PT ;  /* 0x7ff0000003037812 */ /* 0x000fe400078ef852 */
[----:B------:R-:W-:Y:S02]  /*0250*/  SHF.L.U32 R80, R0, 0x1, RZ ;  /* 0x0000000100507819 */ /* 0x000fe400000006ff */
[----:B------:R-:W-:Y:S02]  /*0260*/  LOP3.LUT R20, R20, 0x1c00, RZ, 0xc0, !PT ;  /* 0x00001c0014147812 */ /* 0x000fe400078ec0ff */
[----:B------:R-:W-:Y:S02]  /*0270*/  LOP3.LUT R21, R21, 0xf00, RZ, 0xc0, !PT ;  /* 0x00000f0015157812 */ /* 0x000fe400078ec0ff */
[----:B------:R-:W-:Y:S02]  /*0280*/  LOP3.LUT R76, R3, 0xc00, R76, 0xf8, !PT ;  /* 0x00000c00034c7812 */ /* 0x000fe400078ef84c */
[----:B------:R-:W-:-:S02]  /*0290*/  CS2R R2, SRZ ;  /* 0x0000000000027805 */ /* 0x000fc4000001ff00 */
[----:B------:R-:W-:Y:S02]  /*02a0*/  LOP3.LUT R78, R78, 0x1f, RZ, 0xc0, !PT ;  /* 0x0000001f4e4e7812 */ /* 0x000fe400078ec0ff */
[----:B------:R-:W-:Y:S02]  /*02b0*/  LOP3.LUT R82, R82, 0x7ffe0000, RZ, 0xc0, !PT ;  /* 0x7ffe000052527812 */ /* 0x000fe400078ec0ff */
[----:B------:R-:W-:Y:S02]  /*02c0*/  LOP3.LUT R80, R80, 0x1e, RZ, 0xc0, !PT ;  /* 0x0000001e50507812 */ /* 0x000fe400078ec0ff */
[----:B------:R-:W-:Y:S02]  /*02d0*/  IADD3 R74, PT, PT, R20, UR6, RZ ;  /* 0x00000006144a7c10 */ /* 0x000fe4000fffe0ff */
[----:B---3--:R-:W-:-:S07]  /*02e0*/  IADD3 R72, PT, PT, R21, UR4, RZ ;  /* 0x0000000415487c10 */ /* 0x008fce000fffe0ff */
.L_x_8:
[----:B------:R-:W0:Y:S01]  /*02f0*/  LDC.64 R54, c[0x0][0x380] ;  /* 0x0000e000ff367b82 */ /* 0x000e220000000a00 */
[----:B------:R-:W-:-:S04]  /*0300*/  SHF.L.U32 R20, R0, 0x6, RZ ;  /* 0x0000000600147819 */ /* 0x000fc800000006ff */
[----:B------:R-:W-:-:S03]  /*0310*/  LOP3.LUT R21, R20, 0x1c00, RZ, 0xc0, !PT ;  /* 0x00001c0014157812 */ /* 0x000fc600078ec0ff */
[----:B------:R-:W1:Y:S01]  /*0320*/  LDC.64 R52, c[0x0][0x388] ;  /* 0x0000e200ff347b82 */ /* 0x000e620000000a00 */
[----:B------:R-:W-:-:S04]  /*0330*/  IADD3 R21, PT, PT, R80, R82, R21 ;  /* 0x0000005250157210 */ /* 0x000fc80007ffe015 */
[C---:B------:R-:W-:Y:S02]  /*0340*/  LEA R21, R70.reuse, R21, 0x5 ;  /* 0x0000001546157211 */ /* 0x040fe400078e28ff */
[----:B------:R-:W-:-:S03]  /*0350*/  LEA R45, R70, R76, 0x5 ;  /* 0x0000004c462d7211 */ /* 0x000fc600078e28ff */
[----:B0-----:R-:W-:-:S05]  /*0360*/  IMAD.WIDE.U32 R54, R21, 0x4, R54 ;  /* 0x0000000415367825 */ /* 0x001fca00078e0036 */
[----:B------:R-:W2:Y:S01]  /*0370*/  LDG.E.64.CONSTANT R20, desc[UR8][R54.64] ;  /* 0x0000000836147981 */ /* 0x000ea2000c1e9b00 */
[----:B-1----:R-:W-:-:S03]  /*0380*/  IMAD.WIDE.U32 R52, R45, 0x4, R52 ;  /* 0x000000042d347825 */ /* 0x002fc600078e0034 */
[----:B------:R-:W3:Y:S04]  /*0390*/  LDG.E.64.CONSTANT R22, desc[UR8][R54.64+0x8000] ;  /* 0x0080000836167981 */ /* 0x000ee8000c1e9b00 */
[----:B------:R-:W4:Y:S04]  /*03a0*/  LDG.E.64.CONSTANT R24, desc[UR8][R54.64+0x10000] ;  /* 0x0100000836187981 */ /* 0x000f28000c1e9b00 */
[----:B------:R-:W5:Y:S04]  /*03b0*/  LDG.E.64.CONSTANT R26, desc[UR8][R54.64+0x18000] ;  /* 0x01800008361a7981 */ /* 0x000f68000c1e9b00 */
        /* <DEDUP_REMOVED lines=11> */
[----:B------:R0:W5:Y:S04]  /*0470*/  LDG.E.64.CONSTANT R50, desc[UR8][R54.64+0x78000] ;  /* 0x0780000836327981 */ /* 0x000168000c1e9b00 */
[----:B------:R-:W5:Y:S04]  /*0480*/  LDG.E.CONSTANT R56, desc[UR8][R52.64] ;  /* 0x0000000834387981 */ /* 0x000f68000c1e9900 */
[----:B------:R-:W5:Y:S04]  /*0490*/  LDG.E.CONSTANT R58, desc[UR8][R52.64+0x4000] ;  /* 0x00400008343a7981 */ /* 0x000f68000c1e9900 */
[----:B------:R-:W5:Y:S04]  /*04a0*/  LDG.E.CONSTANT R60, desc[UR8][R52.64+0x8000] ;  /* 0x00800008343c7981 */ /* 0x000f68000c1e9900 */
[----:B------:R-:W5:Y:S04]  /*04b0*/  LDG.E.CONSTANT R62, desc[UR8][R52.64+0xc000] ;  /* 0x00c00008343e7981 */ /* 0x000f68000c1e9900 */
[----:B------:R-:W5:Y:S04]  /*04c0*/  LDG.E.CONSTANT R64, desc[UR8][R52.64+0x10000] ;  /* 0x0100000834407981 */ /* 0x000f68000c1e9900 */
[----:B------:R-:W5:Y:S04]  /*04d0*/  LDG.E.CONSTANT R66, desc[UR8][R52.64+0x14000] ;  /* 0x0140000834427981 */ /* 0x000f68000c1e9900 */
[----:B------:R-:W5:Y:S04]  /*04e0*/  LDG.E.CONSTANT R84, desc[UR8][R52.64+0x18000] ;  /* 0x0180000834547981 */ /* 0x000f68000c1e9900 */
[----:B------:R-:W5:Y:S01]  /*04f0*/  LDG.E.CONSTANT R86, desc[UR8][R52.64+0x1c000] ;  /* 0x01c0000834567981 */ /* 0x000f62000c1e9900 */
[----:B------:R-:W1:Y:S01]  /*0500*/  S2UR UR5, SR_CgaCtaId ;  /* 0x00000000000579c3 */ /* 0x000e620000008800 */
[----:B------:R-:W-:Y:S01]  /*0510*/  UMOV UR4, 0x400 ;  /* 0x0000040000047882 */ /* 0x000fe20000000000 */
[----:B------:R-:W-:-:S06]  /*0520*/  IADD3 R70, PT, PT, R70, 0x1, RZ ;  /* 0x0000000146467810 */ /* 0x000fcc0007ffe0ff */
[----:B------:R-:W-:Y:S01]  /*0530*/  BAR.SYNC.DEFER_BLOCKING 0x0 ;  /* 0x0000000000007b1d */ /* 0x000fe20000010000 */
[----:B------:R-:W-:Y:S01]  /*0540*/  ISETP.NE.AND P0, PT, R70, 0x20, PT ;  /* 0x000000204600780c */ /* 0x000fe20003f05270 */
[----:B-1----:R-:W-:Y:S02]  /*0550*/  ULEA UR6, UR5, UR4, 0x18 ;  /* 0x0000000405067291 */ /* 0x002fe4000f8ec0ff */
[----:B------:R-:W-:-:S04]  /*0560*/  UIADD3 UR4, UPT, UPT, UR4, 0x4000, URZ ;  /* 0x0000400004047890 */ /* 0x000fc8000fffe0ff */
[----:B0-----:R-:W-:Y:S01]  /*0570*/  LEA R54, R0, UR6, 0x3 ;  /* 0x0000000600367c11 */ /* 0x001fe2000f8e18ff */
[----:B------:R-:W-:-:S04]  /*0580*/  ULEA UR4, UR5, UR4, 0x18 ;  /* 0x0000000405047291 */ /* 0x000fc8000f8ec0ff */
[----:B--2---:R0:W-:Y:S04]  /*0590*/  STS.64 [R54], R20 ;  /* 0x0000001436007388 */ /* 0x0041e80000000a00 */
[----:B---3--:R1:W-:Y:S04]  /*05a0*/  STS.64 [R54+0x400], R22 ;  /* 0x0004001636007388 */ /* 0x0083e80000000a00 */
[----:B----4-:R1:W-:Y:S01]  /*05b0*/  STS.64 [R54+0x800], R24 ;  /* 0x0008001836007388 */ /* 0x0103e20000000a00 */
[----:B0-----:R-:W-:-:S03]  /*05c0*/  LEA R21, R0, UR4, 0x2 ;  /* 0x0000000400157c11 */ /* 0x001fc6000f8e10ff */
[----:B-----5:R1:W-:Y:S01]  /*05d0*/  STS.64 [R54+0xc00], R26 ;  /* 0x000c001a36007388 */ /* 0x0203e20000000a00 */
[----:B------:R-:W-:-:S03]  /*05e0*/  UMOV UR4, 0x2000 ;  /* 0x0000200000047882 */ /* 0x000fc60000000000 */
[----:B------:R1:W-:Y:S04]  /*05f0*/  STS.64 [R54+0x1000], R28 ;  /* 0x0010001c36007388 */ /* 0x0003e80000000a00 */
        /* <DEDUP_REMOVED lines=11> */
[----:B------:R1:W-:Y:S04]  /*06b0*/  STS [R21], R56 ;  /* 0x0000003815007388 */ /* 0x0003e80000000800 */
[----:B------:R1:W-:Y:S04]  /*06c0*/  STS [R21+0x200], R58 ;  /* 0x0002003a15007388 */ /* 0x0003e80000000800 */
[----:B------:R1:W-:Y:S04]  /*06d0*/  STS [R21+0x400], R60 ;  /* 0x0004003c15007388 */ /* 0x0003e80000000800 */
[----:B------:R1:W-:Y:S04]  /*06e0*/  STS [R21+0x600], R62 ;  /* 0x0006003e15007388 */ /* 0x0003e80000000800 */
[----:B------:R1:W-:Y:S04]  /*06f0*/  STS [R21+0x800], R64 ;  /* 0x0008004015007388 */ /* 0x0003e80000000800 */
[----:B------:R1:W-:Y:S04]  /*0700*/  STS [R21+0xa00], R66 ;  /* 0x000a004215007388 */ /* 0x0003e80000000800 */
[----:B------:R1:W-:Y:S04]  /*0710*/  STS [R21+0xc00], R84 ;  /* 0x000c005415007388 */ /* 0x0003e80000000800 */
[----:B------:R1:W-:Y:S01]  /*0720*/  STS [R21+0xe00], R86 ;  /* 0x000e005615007388 */ /* 0x0003e20000000800 */
[----:B------:R-:W-:Y:S06]  /*0730*/  BAR.SYNC.DEFER_BLOCKING 0x0 ;  /* 0x0000000000007b1d */ /* 0x000fec0000010000 */
.L_x_7:
[----:B-1----:R-:W-:Y:S04]  /*0740*/  LDS.128 R20, [R72+UR4+-0x2000] ;  /* 0xffe0000448147984 */ /* 0x002fe80008000c00 */
[----:B------:R-:W0:Y:S04]  /*0750*/  LDS.128 R28, [R74+UR4+-0x2000] ;  /* 0xffe000044a1c7984 */ /* 0x000e280008000c00 */
[----:B------:R-:W1:Y:S04]  /*0760*/  LDS.128 R24, [R72+UR4+-0x1f80] ;  /* 0xffe0800448187984 */ /* 0x000e680008000c00 */
[----:B------:R-:W2:Y:S04]  /*0770*/  LDS.128 R36, [R74+UR4] ;  /* 0x000000044a247984 */ /* 0x000ea80008000c00 */
[----:B------:R-:W3:Y:S04]  /*0780*/  LDS.128 R52, [R74+UR4+-0x1f00] ;  /* 0xffe100044a347984 */ /* 0x000ee80008000c00 */
[----:B------:R-:W4:Y:S04]  /*0790*/  LDS.128 R40, [R74+UR4+-0x1f80] ;  /* 0xffe080044a287984 */ /* 0x000f280008000c00 */
[----:B------:R-:W5:Y:S04]  /*07a0*/  LDS.128 R56, [R74+UR4+0x100] ;  /* 0x000100044a387984 */ /* 0x000f680008000c00 */
[----:B------:R-:W5:Y:S04]  /*07b0*/  LDS.128 R48, [R74+UR4+0x80] ;  /* 0x000080044a307984 */ /* 0x000f680008000c00 */
[----:B------:R-:W-:Y:S01]  /*07c0*/  LDS.128 R64, [R74+UR4+0x380] ;  /* 0x000380044a407984 */ /* 0x000fe20008000c00 */
[-C--:B0-----:R-:W-:Y:S01]  /*07d0*/  FFMA R32, R20, R28.reuse, R89 ;  /* 0x0000001c14207223 */ /* 0x081fe20000000059 */
[----:B-1----:R-:W-:-:S03]  /*07e0*/  FFMA R28, R24, R28, R87 ;  /* 0x0000001c181c7223 */ /* 0x002fc60000000057 */
[-C--:B------:R-:W-:Y:S01]  /*07f0*/  FFMA R33, R21, R29.reuse, R32 ;  /* 0x0000001d15217223 */ /* 0x080fe20000000020 */
[----:B------:R-:W-:-:S03]  /*0800*/  FFMA R29, R25, R29, R28 ;  /* 0x0000001d191d7223 */ /* 0x000fc6000000001c */
[----:B------:R-:W-:Y:S01]  /*0810*/  FFMA R32, R22, R30, R33 ;  /* 0x0000001e16207223 */ /* 0x000fe20000000021 */
[-C--:B--2---:R-:W-:Y:S01]  /*0820*/  FFMA R28, R20, R36.reuse, R9 ;  /* 0x00000024141c7223 */ /* 0x084fe20000000009 */
[----:B------:R-:W-:Y:S01]  /*0830*/  FFMA R36, R24, R36, R7 ;  /* 0x0000002418247223 */ /* 0x000fe20000000007 */
[----:B------:R-:W-:Y:S01]  /*0840*/  FFMA R30, R26, R30, R29 ;  /* 0x0000001e1a1e7223 */ /* 0x000fe2000000001d */
[----:B------:R-:W-:Y:S01]  /*0850*/  FFMA R89, R23, R31, R32 ;  /* 0x0000001f17597223 */ /* 0x000fe20000000020 */
[----:B------:R-:W-:Y:S01]  /*0860*/  FFMA R7, R21, R37, R28 ;  /* 0x0000002515077223 */ /* 0x000fe2000000001c */
[----:B------:R-:W0:Y:S01]  /*0870*/  LDS.128 R32, [R74+UR4+0x180] ;  /* 0x000180044a207984 */ /* 0x000e220008000c00 */
[----:B------:R-:W-:Y:S01]  /*0880*/  FFMA R87, R27, R31, R30 ;  /* 0x0000001f1b577223 */ /* 0x000fe2000000001e */
[-C--:B---3--:R-:W-:Y:S01]  /*0890*/  FFMA R60, R20, R52.reuse, R81 ;  /* 0x00000034143c7223 */ /* 0x088fe20000000051 */
[----:B------:R-:W-:Y:S01]  /*08a0*/  FFMA R37, R25, R37, R36 ;  /* 0x0000002519257223 */ /* 0x000fe20000000024 */
[----:B------:R-:W1:Y:S01]  /*08b0*/  LDS.128 R28, [R74+UR4+-0x1e80] ;  /* 0xffe180044a1c7984 */ /* 0x000e620008000c00 */
[----:B------:R-:W-:Y:S01]  /*08c0*/  FFMA R52, R24, R52, R79 ;  /* 0x0000003418347223 */ /* 0x000fe2000000004f */
[----:B----4-:R-:W-:Y:S01]  /*08d0*/  FFMA R36, R20, R40, R85 ;  /* 0x0000002814247223 */ /* 0x010fe20000000055 */
[-C--:B------:R-:W-:Y:S01]  /*08e0*/  FFMA R44, R22, R38.reuse, R7 ;  /* 0x00000026162c7223 */ /* 0x080fe20000000007 */
[-C--:B------:R-:W-:Y:S01]  /*08f0*/  FFMA R61, R21, R53.reuse, R60 ;  /* 0x00000035153d7223 */ /* 0x080fe2000000003c */
[----:B------:R-:W-:Y:S01]  /*0900*/  FFMA R38, R26, R38, R37 ;  /* 0x000000261a267223 */ /* 0x000fe20000000025 */
[----:B------:R-:W-:Y:S01]  /*0910*/  FFMA R53, R25, R53, R52 ;  /* 0x0000003519357223 */ /* 0x000fe20000000034 */
[----:B------:R-:W-:Y:S01]  /*0920*/  FFMA R40, R24, R40, R83 ;  /* 0x0000002818287223 */ /* 0x000fe20000000053 */
[----:B------:R-:W-:Y:S01]  /*0930*/  FFMA R45, R21, R41, R36 ;  /* 0x00000029152d7223 */ /* 0x000fe20000000024 */
[----:B-----5:R-:W-:Y:S01]  /*0940*/  FFMA R52, R20, R56, R91 ;  /* 0x0000003814347223 */ /* 0x020fe2000000005b */
[-C--:B------:R-:W-:Y:S01]  /*0950*/  FFMA R60, R22, R54.reuse, R61 ;  /* 0x00000036163c7223 */ /* 0x080fe2000000003d */
[-C--:B------:R-:W-:Y:S01]  /*0960*/  FFMA R9, R23, R39.reuse, R44 ;  /* 0x0000002717097223 */ /* 0x080fe2000000002c */
[----:B------:R-:W-:Y:S01]  /*0970*/  FFMA R54, R26, R54, R53 ;  /* 0x000000361a367223 */ /* 0x000fe20000000035 */
[----:B------:R-:W-:Y:S01]  /*0980*/  FFMA R7, R27, R39, R38 ;  /* 0x000000271b077223 */ /* 0x000fe20000000026 */
[----:B------:R-:W-:Y:S01]  /*0990*/  FFMA R41, R25, R41, R40 ;  /* 0x0000002919297223 */ /* 0x000fe20000000028 */
[----:B------:R-:W-:Y:S01]  /*09a0*/  FFMA R44, R22, R42, R45 ;  /* 0x0000002a162c7223 */ /* 0x000fe2000000002d */
[----:B------:R-:W-:Y:S01]  /*09b0*/  FFMA R53, R21, R57, R52 ;  /* 0x0000003915357223 */ /* 0x000fe20000000034 */
[-C--:B------:R-:W-:Y:S01]  /*09c0*/  FFMA R40, R20, R48.reuse, R5 ;  /* 0x0000003014287223 */ /* 0x080fe20000000005 */
[----:B------:R-:W2:Y:S01]  /*09d0*/  LDS.128 R36, [R74+UR4+-0x1e00] ;  /* 0xffe200044a247984 */ /* 0x000ea20008000c00 */
[C---:B------:R-:W-:Y:S01]  /*09e0*/  FFMA R48, R24.reuse, R48, R3 ;  /* 0x0000003018307223 */ /* 0x040fe20000000003 */
[----:B------:R-:W-:Y:S01]  /*09f0*/  FFMA R56, R24, R56, R93 ;  /* 0x0000003818387223 */ /* 0x000fe2000000005d */
[----:B------:R-:W-:Y:S01]  /*0a00*/  FFMA R79, R27, R55, R54 ;  /* 0x000000371b4f7223 */ /* 0x000fe20000000036 */
[----:B------:R-:W-:Y:S01]  /*0a10*/  FFMA R54, R22, R58, R53 ;  /* 0x0000003a16367223 */ /* 0x000fe20000000035 */
[----:B------:R-:W-:Y:S01]  /*0a20*/  FFMA R3, R21, R49, R40 ;  /* 0x0000003115037223 */ /* 0x000fe20000000028 */
[----:B------:R-:W-:Y:S01]  /*0a30*/  FFMA R85, R23, R43, R44 ;  /* 0x0000002b17557223 */ /* 0x000fe2000000002c */
[C---:B------:R-:W-:Y:S01]  /*0a40*/  FFMA R49, R25.reuse, R49, R48 ;  /* 0x0000003119317223 */ /* 0x040fe20000000030 */
[----:B------:R-:W3:Y:S01]  /*0a50*/  LDS.128 R44, [R74+UR4+-0x1d80] ;  /* 0xffe280044a2c7984 */ /* 0x000ee20008000c00 */
[----:B------:R-:W-:Y:S01]  /*0a60*/  FFMA R57, R25, R57, R56 ;  /* 0x0000003919397223 */ /* 0x000fe20000000038 */
[----:B------:R-:W-:Y:S01]  /*0a70*/  FFMA R42, R26, R42, R41 ;  /* 0x0000002a1a2a7223 */ /* 0x000fe20000000029 */
[-C--:B------:R-:W-:Y:S01]  /*0a80*/  FFMA R48, R22, R50.reuse, R3 ;  /* 0x0000003216307223 */ /* 0x080fe20000000003 */
[C---:B------:R-:W-:Y:S01]  /*0a90*/  FFMA R50, R26.reuse, R50, R49 ;  /* 0x000000321a327223 */ /* 0x040fe20000000031 */
[C---:B------:R-:W-:Y:S01]  /*0aa0*/  FFMA R81, R23.reuse, R55, R60 ;  /* 0x0000003717517223 */ /* 0x040fe2000000003c */
[----:B------:R-:W-:Y:S01]  /*0ab0*/  FFMA R58, R26, R58, R57 ;  /* 0x0000003a1a3a7223 */ /* 0x000fe20000000039 */
[----:B------:R-:W-:Y:S01]  /*0ac0*/  FFMA R91, R23, R59, R54 ;  /* 0x0000003b175b7223 */ /* 0x000fe20000000036 */
[----:B------:R-:W-:Y:S01]  /*0ad0*/  FFMA R83, R27, R43, R42 ;  /* 0x0000002b1b537223 */ /* 0x000fe2000000002a */
[-C--:B------:R-:W-:Y:S01]  /*0ae0*/  FFMA R5, R23, R51.reuse, R48 ;  /* 0x0000003317057223 */ /* 0x080fe20000000030 */
[----:B------:R-:W4:Y:S01]  /*0af0*/  LDS.128 R40, [R74+UR4+0x200] ;  /* 0x000200044a287984 */ /* 0x000f220008000c00 */
[C---:B------:R-:W-:Y:S01]  /*0b00*/  FFMA R3, R27.reuse, R51, R50 ;  /* 0x000000331b037223 */ /* 0x040fe20000000032 */
[----:B------:R-:W-:Y:S01]  /*0b10*/  FFMA R93, R27, R59, R58 ;  /* 0x0000003b1b5d7223 */ /* 0x000fe2000000003a */
[----:B0-----:R-:W-:Y:S01]  /*0b20*/  FFMA R4, R24, R32, R4 ;  /* 0x0000002018047223 */ /* 0x001fe20000000004 */
[-C--:B-1----:R-:W-:Y:S01]  /*0b30*/  FFMA R52, R20, R28.reuse, R77 ;  /* 0x0000001c14347223 */ /* 0x082fe2000000004d */
[----:B------:R-:W-:Y:S01]  /*0b40*/  FFMA R28, R24, R28, R75 ;  /* 0x0000001c181c7223 */ /* 0x000fe2000000004b */
[----:B------:R-:W0:Y:S01]  /*0b50*/  LDS.128 R48, [R74+UR4+0x280] ;  /* 0x000280044a307984 */ /* 0x000e220008000c00 */
[C---:B------:R-:W-:Y:S01]  /*0b60*/  FFMA R18, R20.reuse, R64, R18 ;  /* 0x0000004014127223 */ /* 0x040fe20000000012 */
[-C--:B------:R-:W-:Y:S01]  /*0b70*/  FFMA R53, R21, R29.reuse, R52 ;  /* 0x0000001d15357223 */ /* 0x080fe20000000034 */
[----:B------:R-:W-:Y:S01]  /*0b80*/  FFMA R29, R25, R29, R28 ;  /* 0x0000001d191d7223 */ /* 0x000fe2000000001c */
[----:B------:R-:W-:Y:S01]  /*0b90*/  FFMA R28, R20, R32, R2 ;  /* 0x00000020141c7223 */ /* 0x000fe20000000002 */
[----:B------:R-:W1:Y:S01]  /*0ba0*/  LDS.128 R56, [R74+UR4+0x300] ;  /* 0x000300044a387984 */ /* 0x000e620008000c00 */
[-C--:B------:R-:W-:Y:S01]  /*0bb0*/  FFMA R2, R22, R30.reuse, R53 ;  /* 0x0000001e16027223 */ /* 0x080fe20000000035 */
[----:B------:R-:W-:Y:S01]  /*0bc0*/  FFMA R30, R26, R30, R29 ;  /* 0x0000001e1a1e7223 */ /* 0x000fe2000000001d */
[-C--:B------:R-:W-:Y:S01]  /*0bd0*/  FFMA R29, R21, R33.reuse, R28 ;  /* 0x00000021151d7223 */ /* 0x080fe2000000001c */
[----:B------:R-:W5:Y:S01]  /*0be0*/  LDS.128 R52, [R74+UR4+-0x1d00] ;  /* 0xffe300044a347984 */ /* 0x000f620008000c00 */
[----:B------:R-:W-:Y:S01]  /*0bf0*/  FFMA R33, R25, R33, R4 ;  /* 0x0000002119217223 */ /* 0x000fe20000000004 */
[C---:B------:R-:W-:Y:S01]  /*0c00*/  FFMA R77, R23.reuse, R31, R2 ;  /* 0x0000001f174d7223 */ /* 0x040fe20000000002 */
[-C--:B------:R-:W-:Y:S01]  /*0c10*/  FFMA R4, R22, R34.reuse, R29 ;  /* 0x0000002216047223 */ /* 0x080fe2000000001d */
[----:B------:R-:W5:Y:S01]  /*0c20*/  LDS.128 R60, [R74+UR4+-0x1c80] ;  /* 0xffe380044a3c7984 */ /* 0x000f620008000c00 */
[----:B------:R-:W-:Y:S01]  /*0c30*/  UIADD3 UR4, UPT, UPT, UR4, 0x10, URZ ;  /* 0x0000001004047890 */ /* 0x000fe2000fffe0ff */
[----:B------:R-:W-:Y:S01]  /*0c40*/  FFMA R34, R26, R34, R33 ;  /* 0x000000221a227223 */ /* 0x000fe20000000021 */
[-C--:B--2---:R-:W-:Y:S01]  /*0c50*/  FFMA R28, R20, R36.reuse, R73 ;  /* 0x00000024141c7223 */ /* 0x084fe20000000049 */
[----:B------:R-:W-:Y:S01]  /*0c60*/  FFMA R36, R24, R36, R71 ;  /* 0x0000002418247223 */ /* 0x000fe20000000047 */
[----:B------:R-:W-:Y:S01]  /*0c70*/  UISETP.NE.AND UP0, UPT, UR4, 0x2080, UPT ;  /* 0x000020800400788c */ /* 0x000fe2000bf05270 */
[----:B------:R-:W-:Y:S01]  /*0c80*/  FFMA R2, R23, R35, R4 ;  /* 0x0000002317027223 */ /* 0x000fe20000000004 */
[-C--:B------:R-:W-:Y:S01]  /*0c90*/  FFMA R29, R21, R37.reuse, R28 ;  /* 0x00000025151d7223 */ /* 0x080fe2000000001c */
[----:B------:R-:W-:Y:S01]  /*0ca0*/  FFMA R37, R25, R37, R36 ;  /* 0x0000002519257223 */ /* 0x000fe20000000024 */
[C---:B------:R-:W-:Y:S01]  /*0cb0*/  FFMA R75, R27.reuse, R31, R30 ;  /* 0x0000001f1b4b7223 */ /* 0x040fe2000000001e */
[----:B------:R-:W-:Y:S01]  /*0cc0*/  FFMA R4, R27, R35, R34 ;  /* 0x000000231b047223 */ /* 0x000fe20000000022 */
[-C--:B---3--:R-:W-:Y:S01]  /*0cd0*/  FFMA R28, R20, R44.reuse, R69 ;  /* 0x0000002c141c7223 */ /* 0x088fe20000000045 */
[----:B------:R-:W-:-:S03]  /*0ce0*/  FFMA R44, R24, R44, R19 ;  /* 0x0000002c182c7223 */ /* 0x000fc60000000013 */
[-C--:B------:R-:W-:Y:S01]  /*0cf0*/  FFMA R19, R21, R45.reuse, R28 ;  /* 0x0000002d15137223 */ /* 0x080fe2000000001c */
[----:B------:R-:W-:Y:S01]  /*0d00*/  FFMA R45, R25, R45, R44 ;  /* 0x0000002d192d7223 */ /* 0x000fe2000000002c */
[-C--:B----4-:R-:W-:Y:S01]  /*0d10*/  FFMA R6, R20, R40.reuse, R6 ;  /* 0x0000002814067223 */ /* 0x090fe20000000006 */
[----:B------:R-:W-:-:S03]  /*0d20*/  FFMA R8, R24, R40, R8 ;  /* 0x0000002818087223 */ /* 0x000fc60000000008 */
[-C--:B------:R-:W-:Y:S01]  /*0d30*/  FFMA R33, R21, R41.reuse, R6 ;  /* 0x0000002915217223 */ /* 0x080fe20000000006 */
[----:B------:R-:W-:Y:S01]  /*0d40*/  FFMA R6, R22, R38, R29 ;  /* 0x0000002616067223 */ /* 0x000fe2000000001d */
[-C--:B0-----:R-:W-:Y:S01]  /*0d50*/  FFMA R10, R20, R48.reuse, R10 ;  /* 0x00000030140a7223 */ /* 0x081fe2000000000a */
[----:B------:R-:W-:Y:S01]  /*0d60*/  FFMA R12, R24, R48, R12 ;  /* 0x00000030180c7223 */ /* 0x000fe2000000000c */
[----:B------:R-:W-:Y:S01]  /*0d70*/  FFMA R41, R25, R41, R8 ;  /* 0x0000002919297223 */ /* 0x000fe20000000008 */
[----:B------:R-:W-:Y:S01]  /*0d80*/  FFMA R8, R22, R42, R33 ;  /* 0x0000002a16087223 */ /* 0x000fe20000000021 */
[-C--:B------:R-:W-:Y:S01]  /*0d90*/  FFMA R29, R21, R49.reuse, R10 ;  /* 0x00000031151d7223 */ /* 0x080fe2000000000a */
[-C--:B-1----:R-:W-:Y:S01]  /*0da0*/  FFMA R14, R20, R56.reuse, R14 ;  /* 0x00000038140e7223 */ /* 0x082fe2000000000e */
[----:B------:R-:W-:Y:S01]  /*0db0*/  FFMA R16, R24, R56, R16 ;  /* 0x0000003818107223 */ /* 0x000fe20000000010 */
[----:B------:R-:W-:Y:S01]  /*0dc0*/  FFMA R49, R25, R49, R12 ;  /* 0x0000003119317223 */ /* 0x000fe2000000000c */
[----:B------:R-:W-:Y:S01]  /*0dd0*/  FFMA R10, R22, R46, R19 ;  /* 0x0000002e160a7223 */ /* 0x000fe20000000013 */
[-C--:B-----5:R-:W-:Y:S01]  /*0de0*/  FFMA R28, R20, R52.reuse, R17 ;  /* 0x00000034141c7223 */ /* 0x0a0fe20000000011 */
[----:B------:R-:W-:Y:S01]  /*0df0*/  FFMA R52, R24, R52, R15 ;  /* 0x0000003418347223 */ /* 0x000fe2000000000f */
[-C--:B------:R-:W-:Y:S01]  /*0e00*/  FFMA R17, R21, R57.reuse, R14 ;  /* 0x0000003915117223 */ /* 0x080fe2000000000e */
[----:B------:R-:W-:Y:S01]  /*0e10*/  FFMA R57, R25, R57, R16 ;  /* 0x0000003919397223 */ /* 0x000fe20000000010 */
[-C--:B------:R-:W-:Y:S01]  /*0e20*/  FFMA R15, R21, R53.reuse, R28 ;  /* 0x00000035150f7223 */ /* 0x080fe2000000001c */
[-C--:B------:R-:W-:Y:S01]  /*0e30*/  FFMA R28, R20, R60.reuse, R13 ;  /* 0x0000003c141c7223 */ /* 0x080fe2000000000d */
[C---:B------:R-:W-:Y:S01]  /*0e40*/  FFMA R60, R24.reuse, R60, R11 ;  /* 0x0000003c183c7223 */ /* 0x040fe2000000000b */
[----:B------:R-:W-:Y:S01]  /*0e50*/  FFMA R24, R24, R64, R68 ;  /* 0x0000004018187223 */ /* 0x000fe20000000044 */
[----:B------:R-:W-:Y:S01]  /*0e60*/  FFMA R53, R25, R53, R52 ;  /* 0x0000003519357223 */ /* 0x000fe20000000034 */
[-C--:B------:R-:W-:Y:S01]  /*0e70*/  FFMA R11, R21, R61.reuse, R28 ;  /* 0x0000003d150b7223 */ /* 0x080fe2000000001c */
[----:B------:R-:W-:Y:S01]  /*0e80*/  FFMA R61, R25, R61, R60 ;  /* 0x0000003d193d7223 */ /* 0x000fe2000000003c */
[-C--:B------:R-:W-:Y:S01]  /*0e90*/  FFMA R21, R21, R65.reuse, R18 ;  /* 0x0000004115157223 */ /* 0x080fe20000000012 */
[----:B------:R-:W-:Y:S01]  /*0ea0*/  FFMA R25, R25, R65, R24 ;  /* 0x0000004119197223 */ /* 0x000fe20000000018 */
[C---:B------:R-:W-:Y:S01]  /*0eb0*/  FFMA R12, R22.reuse, R50, R29 ;  /* 0x00000032160c7223 */ /* 0x040fe2000000001d */
[C---:B------:R-:W-:Y:S01]  /*0ec0*/  FFMA R14, R22.reuse, R54, R15 ;  /* 0x00000036160e7223 */ /* 0x040fe2000000000f */
[C---:B------:R-:W-:Y:S01]  /*0ed0*/  FFMA R16, R22.reuse, R58, R17 ;  /* 0x0000003a16107223 */ /* 0x040fe20000000011 */
[----:B------:R-:W-:Y:S01]  /*0ee0*/  FFMA R18, R22, R62, R11 ;  /* 0x0000003e16127223 */ /* 0x000fe2000000000b */
[C---:B------:R-:W-:Y:S01]  /*0ef0*/  FFMA R38, R26.reuse, R38, R37 ;  /* 0x000000261a267223 */ /* 0x040fe20000000025 */
[C---:B------:R-:W-:Y:S01]  /*0f00*/  FFMA R42, R26.reuse, R42, R41 ;  /* 0x0000002a1a2a7223 */ /* 0x040fe20000000029 */
[C---:B------:R-:W-:Y:S01]  /*0f10*/  FFMA R46, R26.reuse, R46, R45 ;  /* 0x0000002e1a2e7223 */ /* 0x040fe2000000002d */
[C---:B------:R-:W-:Y:S01]  /*0f20*/  FFMA R50, R26.reuse, R50, R49 ;  /* 0x000000321a327223 */ /* 0x040fe20000000031 */
[C---:B------:R-:W-:Y:S01]  /*0f30*/  FFMA R54, R26.reuse, R54, R53 ;  /* 0x000000361a367223 */ /* 0x040fe20000000035 */
[C---:B------:R-:W-:Y:S01]  /*0f40*/  FFMA R58, R26.reuse, R58, R57 ;  /* 0x0000003a1a3a7223 */ /* 0x040fe20000000039 */
[----:B------:R-:W-:Y:S01]  /*0f50*/  FFMA R62, R26, R62, R61 ;  /* 0x0000003e1a3e7223 */ /* 0x000fe2000000003d */
[-C--:B------:R-:W-:Y:S01]  /*0f60*/  FFMA R22, R22, R66.reuse, R21 ;  /* 0x0000004216167223 */ /* 0x080fe20000000015 */
        /* <DEDUP_REMOVED lines=17> */
[----:B------:R-:W-:Y:S06]  /*1080*/  BRA.U UP0, `(.L_x_7) ;  /* 0xfffffff500ac7547 */ /* 0x000fec000b83ffff */
[----:B------:R-:W-:Y:S05]  /*1090*/  @P0 BRA `(.L_x_8) ;  /* 0xfffffff000940947 */ /* 0x000fea000383ffff */
[----:B------:R-:W0:Y:S01]  /*10a0*/  LDC.64 R20, c[0x0][0x390] ;  /* 0x0000e400ff147b82 */ /* 0x000e220000000a00 */
[----:B------:R-:W-:-:S04]  /*10b0*/  SHF.L.U32 R0, R0, 0x9, RZ ;  /* 0x0000000900007819 */ /* 0x000fc800000006ff */
[----:B------:R-:W-:-:S04]  /*10c0*/  LOP3.LUT R23, R0, 0xe000, RZ, 0xc0, !PT ;  /* 0x0000e00000177812 */ /* 0x000fc800078ec0ff */
[----:B------:R-:W-:-:S04]  /*10d0*/  IADD3 R23, PT, PT, R82, R23, RZ ;  /* 0x0000001752177210 */ /* 0x000fc80007ffe0ff */
[----:B------:R-:W-:-:S04]  /*10e0*/  LEA R23, R78, R23, 0x5 ;  /* 0x000000174e177211 */ /* 0x000fc800078e28ff */
[----:B------:R-:W-:-:S05]  /*10f0*/  IADD3 R23, PT, PT, R80, R23, RZ ;  /* 0x0000001750177210 */ /* 0x000fca0007ffe0ff */
[----:B0-----:R-:W-:-:S05]  /*1100*/  IMAD.WIDE.U32 R20, R23, 0x4, R20 ;  /* 0x0000000417147825 */ /* 0x001fca00078e0014 */
        /* <DEDUP_REMOVED lines=33> */
.L_x_9:
        /* <DEDUP_REMOVED lines=14> */
.L_x_11:


//--------------------- .nv.shared.conv2d_shared_2048 --------------------------
	.section	.nv.shared.conv2d_shared_2048,"aw",@nobits
	.sectionflags	@""
	.align	4
.nv.shared.conv2d_shared_2048:
	.zero		9216


//--------------------- .nv.shared.reserved.0     --------------------------
	.section	.nv.shared.reserved.0,"aw",@nobits
	.weak		__nv_reservedSMEM_offset_0_alias
	.size		__nv_reservedSMEM_offset_0_alias, 0, 64
	.other		__nv_reservedSMEM_offset_0_alias,@"STO_CUDA_RESERVED_SHARED STV_DEFAULT"
__nv_reservedSMEM_offset_0_alias:
	.zero		0
	.zero		64


//--------------------- .nv.shared.bgemm_shared_5120 --------------------------
	.section	.nv.shared.bgemm_shared_5120,"aw",@nobits
	.sectionflags	@""
	.align	4
.nv.shared.bgemm_shared_5120:
	.zero		21504


//--------------------- .nv.constant0.conv2d_shared_2048 --------------------------
	.section	.nv.constant0.conv2d_shared_2048,"a",@progbits
	.sectionflags	@""
	.align	4
.nv.constant0.conv2d_shared_2048:
	.zero		920


//--------------------- .nv.constant0.bgemm_shared_5120 --------------------------
	.section	.nv.constant0.bgemm_shared_5120,"a",@progbits
	.sectionflags	@""
	.align	4
.nv.constant0.bgemm_shared_5120:
	.zero		920


//--------------------- SYMBOLS --------------------------

	.type		.nv.reservedSmem.offset0,@object
	.size		.nv.reservedSmem.offset0,0x4
	.type		.nv.reservedSmem.cap,@object
	.size		.nv.reservedSmem.cap,0x4
